//
// Generated by NVIDIA NVVM Compiler
//
// Compiler Build ID: CL-36424714
// Cuda compilation tools, release 13.0, V13.0.88
// Based on NVVM 20.0.0
//

.version 9.0
.target sm_100
.address_size 64

	// .globl	_Z10initializePfS_S_P6citiesi
.global .align 4 .b8 precalc_xorwow_matrix[102400];
.global .align 4 .b8 precalc_xorwow_offset_matrix[102400];
.global .align 4 .b8 mrg32k3aM1[2304];
.global .align 4 .b8 mrg32k3aM2[2304];
.global .align 4 .b8 mrg32k3aM1SubSeq[2016];
.global .align 4 .b8 mrg32k3aM2SubSeq[2016];
.global .align 4 .b8 mrg32k3aM1Seq[2304];
.global .align 4 .b8 mrg32k3aM2Seq[2304];
.const .align 8 .b8 __cr_lgamma_table[72];

.visible .entry _Z10initializePfS_S_P6citiesi(
	.param .u64 .ptr .align 1 _Z10initializePfS_S_P6citiesi_param_0,
	.param .u64 .ptr .align 1 _Z10initializePfS_S_P6citiesi_param_1,
	.param .u64 .ptr .align 1 _Z10initializePfS_S_P6citiesi_param_2,
	.param .u64 .ptr .align 1 _Z10initializePfS_S_P6citiesi_param_3,
	.param .u32 _Z10initializePfS_S_P6citiesi_param_4
)
{
	.reg .pred 	%p<21>;
	.reg .b32 	%r<43>;
	.reg .b32 	%f<132>;
	.reg .b64 	%rd<17>;
	.reg .b64 	%fd<3>;

	ld.param.u64 	%rd4, [_Z10initializePfS_S_P6citiesi_param_0];
	ld.param.u64 	%rd5, [_Z10initializePfS_S_P6citiesi_param_1];
	ld.param.u64 	%rd6, [_Z10initializePfS_S_P6citiesi_param_2];
	ld.param.u64 	%rd7, [_Z10initializePfS_S_P6citiesi_param_3];
	ld.param.u32 	%r5, [_Z10initializePfS_S_P6citiesi_param_4];
	mov.u32 	%r6, %ctaid.x;
	mov.u32 	%r7, %ntid.x;
	mov.u32 	%r8, %tid.x;
	mad.lo.s32 	%r1, %r6, %r7, %r8;
	mov.u32 	%r9, %ctaid.y;
	mov.u32 	%r10, %ntid.y;
	mov.u32 	%r11, %tid.y;
	mad.lo.s32 	%r2, %r9, %r10, %r11;
	max.s32 	%r12, %r2, %r1;
	setp.ge.s32 	%p1, %r12, %r5;
	@%p1 bra 	$L__BB0_13;
	cvta.to.global.u64 	%rd8, %rd4;
	cvta.to.global.u64 	%rd9, %rd5;
	cvta.to.global.u64 	%rd10, %rd6;
	mad.lo.s32 	%r13, %r5, %r2, %r1;
	mul.wide.s32 	%rd11, %r13, 4;
	add.s64 	%rd1, %rd8, %rd11;
	mov.b32 	%r14, 0;
	st.global.u32 	[%rd1], %r14;
	cvt.rn.f64.u32 	%fd1, %r5;
	rcp.rn.f64 	%fd2, %fd1;
	cvt.rn.f32.f64 	%f13, %fd2;
	add.s64 	%rd12, %rd9, %rd11;
	st.global.f32 	[%rd12], %f13;
	add.s64 	%rd13, %rd10, %rd11;
	st.global.u32 	[%rd13], %r14;
	setp.eq.s32 	%p2, %r2, %r1;
	@%p2 bra 	$L__BB0_13;
	cvta.to.global.u64 	%rd14, %rd7;
	mul.wide.u32 	%rd15, %r2, 8;
	add.s64 	%rd2, %rd14, %rd15;
	ld.global.u32 	%r15, [%rd2];
	mul.wide.s32 	%rd16, %r1, 8;
	add.s64 	%rd3, %rd14, %rd16;
	ld.global.u32 	%r16, [%rd3];
	sub.s32 	%r3, %r15, %r16;
	abs.s32 	%r17, %r3;
	cvt.rn.f32.s32 	%f1, %r17;
	abs.f32 	%f2, %f1;
	setp.eq.s32 	%p3, %r17, 1;
	mov.f32 	%f130, 0f3F800000;
	@%p3 bra 	$L__BB0_7;
	setp.num.f32 	%p4, %f2, %f2;
	@%p4 bra 	$L__BB0_5;
	mov.f32 	%f70, 0f40000000;
	add.rn.f32 	%f130, %f1, %f70;
	bra.uni 	$L__BB0_7;
$L__BB0_5:
	setp.lt.f32 	%p5, %f2, 0f00800000;
	mul.f32 	%f15, %f2, 0f4B800000;
	selp.f32 	%f16, %f15, %f2, %p5;
	mov.b32 	%r18, %f16;
	add.s32 	%r19, %r18, -1060439283;
	and.b32  	%r20, %r19, -8388608;
	sub.s32 	%r21, %r18, %r20;
	mov.b32 	%f17, %r21;
	cvt.rn.f32.s32 	%f18, %r20;
	selp.f32 	%f19, 0fC1C00000, 0f00000000, %p5;
	fma.rn.f32 	%f20, %f18, 0f34000000, %f19;
	add.f32 	%f21, %f17, 0fBF800000;
	add.f32 	%f22, %f17, 0f3F800000;
	rcp.approx.ftz.f32 	%f23, %f22;
	add.f32 	%f24, %f21, %f21;
	mul.f32 	%f25, %f24, %f23;
	mul.f32 	%f26, %f25, %f25;
	neg.f32 	%f27, %f25;
	sub.f32 	%f28, %f21, %f25;
	add.f32 	%f29, %f28, %f28;
	fma.rn.f32 	%f30, %f27, %f21, %f29;
	mul.rn.f32 	%f31, %f23, %f30;
	fma.rn.f32 	%f32, %f26, 0f3A2C32E4, 0f3B52E7DB;
	fma.rn.f32 	%f33, %f32, %f26, 0f3C93BB73;
	fma.rn.f32 	%f34, %f33, %f26, 0f3DF6384F;
	mul.rn.f32 	%f35, %f34, %f26;
	fma.rn.f32 	%f36, %f25, 0f3FB8AA3B, %f20;
	mul.f32 	%f37, %f35, 0f40400000;
	sub.f32 	%f38, %f20, %f36;
	fma.rn.f32 	%f39, %f25, 0f3FB8AA3B, %f38;
	fma.rn.f32 	%f40, %f31, 0f3FB8AA3B, %f39;
	fma.rn.f32 	%f41, %f25, 0f32A55E34, %f40;
	fma.rn.f32 	%f42, %f37, %f31, %f41;
	fma.rn.f32 	%f43, %f35, %f25, %f42;
	add.rn.f32 	%f44, %f36, %f43;
	mov.f32 	%f45, 0f40000000;
	mul.rn.f32 	%f46, %f44, %f45;
	cvt.rni.f32.f32 	%f47, %f46;
	sub.f32 	%f48, %f46, %f47;
	neg.f32 	%f49, %f46;
	fma.rn.f32 	%f50, %f44, 0f40000000, %f49;
	neg.f32 	%f51, %f36;
	add.rn.f32 	%f52, %f44, %f51;
	neg.f32 	%f53, %f52;
	add.rn.f32 	%f54, %f43, %f53;
	fma.rn.f32 	%f55, %f54, 0f40000000, %f50;
	add.f32 	%f56, %f48, %f55;
	setp.gt.f32 	%p6, %f47, 0f00000000;
	selp.b32 	%r22, 0, -2097152000, %p6;
	setp.ne.s32 	%p7, %r3, 0;
	setp.neu.f32 	%p8, %f2, 0f7F800000;
	setp.lt.f32 	%p9, %f46, 0f00000000;
	selp.f32 	%f57, 0f00000000, 0f7F800000, %p9;
	abs.f32 	%f58, %f46;
	setp.gt.f32 	%p10, %f58, 0f43180000;
	cvt.rzi.s32.f32 	%r23, %f47;
	shl.b32 	%r24, %r23, 23;
	sub.s32 	%r25, %r24, %r22;
	mov.b32 	%f59, %r25;
	add.s32 	%r26, %r22, 2130706432;
	mov.b32 	%f60, %r26;
	fma.rn.f32 	%f61, %f56, 0f391FCB8E, 0f3AAF85ED;
	fma.rn.f32 	%f62, %f61, %f56, 0f3C1D9856;
	fma.rn.f32 	%f63, %f62, %f56, 0f3D6357BB;
	fma.rn.f32 	%f64, %f63, %f56, 0f3E75FDEC;
	fma.rn.f32 	%f65, %f64, %f56, 0f3F317218;
	fma.rn.f32 	%f66, %f65, %f56, 0f3F800000;
	mul.f32 	%f67, %f66, %f60;
	mul.f32 	%f68, %f67, %f59;
	selp.f32 	%f130, %f57, %f68, %p10;
	and.pred  	%p11, %p7, %p8;
	@%p11 bra 	$L__BB0_7;
	add.f32 	%f69, %f1, %f1;
	mov.b32 	%r27, %f69;
	and.b32  	%r28, %r27, 2147483647;
	mov.b32 	%f130, %r28;
$L__BB0_7:
	ld.global.u32 	%r29, [%rd2+4];
	ld.global.u32 	%r30, [%rd3+4];
	sub.s32 	%r4, %r29, %r30;
	abs.s32 	%r31, %r4;
	cvt.rn.f32.s32 	%f7, %r31;
	abs.f32 	%f8, %f7;
	setp.eq.s32 	%p12, %r31, 1;
	mov.f32 	%f131, 0f3F800000;
	@%p12 bra 	$L__BB0_12;
	setp.num.f32 	%p13, %f8, %f8;
	@%p13 bra 	$L__BB0_10;
	mov.f32 	%f127, 0f40000000;
	add.rn.f32 	%f131, %f7, %f127;
	bra.uni 	$L__BB0_12;
$L__BB0_10:
	setp.lt.f32 	%p14, %f8, 0f00800000;
	mul.f32 	%f72, %f8, 0f4B800000;
	selp.f32 	%f73, %f72, %f8, %p14;
	mov.b32 	%r32, %f73;
	add.s32 	%r33, %r32, -1060439283;
	and.b32  	%r34, %r33, -8388608;
	sub.s32 	%r35, %r32, %r34;
	mov.b32 	%f74, %r35;
	cvt.rn.f32.s32 	%f75, %r34;
	selp.f32 	%f76, 0fC1C00000, 0f00000000, %p14;
	fma.rn.f32 	%f77, %f75, 0f34000000, %f76;
	add.f32 	%f78, %f74, 0fBF800000;
	add.f32 	%f79, %f74, 0f3F800000;
	rcp.approx.ftz.f32 	%f80, %f79;
	add.f32 	%f81, %f78, %f78;
	mul.f32 	%f82, %f81, %f80;
	mul.f32 	%f83, %f82, %f82;
	neg.f32 	%f84, %f82;
	sub.f32 	%f85, %f78, %f82;
	add.f32 	%f86, %f85, %f85;
	fma.rn.f32 	%f87, %f84, %f78, %f86;
	mul.rn.f32 	%f88, %f80, %f87;
	fma.rn.f32 	%f89, %f83, 0f3A2C32E4, 0f3B52E7DB;
	fma.rn.f32 	%f90, %f89, %f83, 0f3C93BB73;
	fma.rn.f32 	%f91, %f90, %f83, 0f3DF6384F;
	mul.rn.f32 	%f92, %f91, %f83;
	fma.rn.f32 	%f93, %f82, 0f3FB8AA3B, %f77;
	mul.f32 	%f94, %f92, 0f40400000;
	sub.f32 	%f95, %f77, %f93;
	fma.rn.f32 	%f96, %f82, 0f3FB8AA3B, %f95;
	fma.rn.f32 	%f97, %f88, 0f3FB8AA3B, %f96;
	fma.rn.f32 	%f98, %f82, 0f32A55E34, %f97;
	fma.rn.f32 	%f99, %f94, %f88, %f98;
	fma.rn.f32 	%f100, %f92, %f82, %f99;
	add.rn.f32 	%f101, %f93, %f100;
	mov.f32 	%f102, 0f40000000;
	mul.rn.f32 	%f103, %f101, %f102;
	cvt.rni.f32.f32 	%f104, %f103;
	sub.f32 	%f105, %f103, %f104;
	neg.f32 	%f106, %f103;
	fma.rn.f32 	%f107, %f101, 0f40000000, %f106;
	neg.f32 	%f108, %f93;
	add.rn.f32 	%f109, %f101, %f108;
	neg.f32 	%f110, %f109;
	add.rn.f32 	%f111, %f100, %f110;
	fma.rn.f32 	%f112, %f111, 0f40000000, %f107;
	add.f32 	%f113, %f105, %f112;
	setp.gt.f32 	%p15, %f104, 0f00000000;
	selp.b32 	%r36, 0, -2097152000, %p15;
	setp.ne.s32 	%p16, %r4, 0;
	setp.neu.f32 	%p17, %f8, 0f7F800000;
	setp.lt.f32 	%p18, %f103, 0f00000000;
	selp.f32 	%f114, 0f00000000, 0f7F800000, %p18;
	abs.f32 	%f115, %f103;
	setp.gt.f32 	%p19, %f115, 0f43180000;
	cvt.rzi.s32.f32 	%r37, %f104;
	shl.b32 	%r38, %r37, 23;
	sub.s32 	%r39, %r38, %r36;
	mov.b32 	%f116, %r39;
	add.s32 	%r40, %r36, 2130706432;
	mov.b32 	%f117, %r40;
	fma.rn.f32 	%f118, %f113, 0f391FCB8E, 0f3AAF85ED;
	fma.rn.f32 	%f119, %f118, %f113, 0f3C1D9856;
	fma.rn.f32 	%f120, %f119, %f113, 0f3D6357BB;
	fma.rn.f32 	%f121, %f120, %f113, 0f3E75FDEC;
	fma.rn.f32 	%f122, %f121, %f113, 0f3F317218;
	fma.rn.f32 	%f123, %f122, %f113, 0f3F800000;
	mul.f32 	%f124, %f123, %f117;
	mul.f32 	%f125, %f124, %f116;
	selp.f32 	%f131, %f114, %f125, %p19;
	and.pred  	%p20, %p16, %p17;
	@%p20 bra 	$L__BB0_12;
	add.f32 	%f126, %f7, %f7;
	mov.b32 	%r41, %f126;
	and.b32  	%r42, %r41, 2147483647;
	mov.b32 	%f131, %r42;
$L__BB0_12:
	add.f32 	%f128, %f130, %f131;
	sqrt.rn.f32 	%f129, %f128;
	st.global.f32 	[%rd1], %f129;
$L__BB0_13:
	ret;

}
	// .globl	_Z19setup_curand_statesP17curandStateXORWOWm
.visible .entry _Z19setup_curand_statesP17curandStateXORWOWm(
	.param .u64 .ptr .align 1 _Z19setup_curand_statesP17curandStateXORWOWm_param_0,
	.param .u64 _Z19setup_curand_statesP17curandStateXORWOWm_param_1
)
{
	.reg .pred 	%p<24>;
	.reg .b32 	%r<413>;
	.reg .b64 	%rd<19>;

	ld.param.u64 	%rd8, [_Z19setup_curand_statesP17curandStateXORWOWm_param_0];
	ld.param.u64 	%rd9, [_Z19setup_curand_statesP17curandStateXORWOWm_param_1];
	cvta.to.global.u64 	%rd10, %rd8;
	mov.u32 	%r182, %tid.x;
	mov.u32 	%r183, %ctaid.x;
	mov.u32 	%r184, %ntid.x;
	mad.lo.s32 	%r185, %r183, %r184, %r182;
	cvt.s64.s32 	%rd18, %r185;
	mul.wide.s32 	%rd11, %r185, 48;
	add.s64 	%rd2, %rd10, %rd11;
	cvt.u32.u64 	%r186, %rd9;
	xor.b32  	%r187, %r186, -1429050551;
	mul.lo.s32 	%r188, %r187, 1099087573;
	{ .reg .b32 tmp; mov.b64 {tmp, %r189}, %rd9; }
	xor.b32  	%r190, %r189, -136515619;
	mul.lo.s32 	%r191, %r190, -1703105765;
	add.s32 	%r192, %r188, %r191;
	add.s32 	%r193, %r192, 6615241;
	add.s32 	%r194, %r188, 123456789;
	st.global.v2.u32 	[%rd2], {%r193, %r194};
	xor.b32  	%r195, %r188, 362436069;
	add.s32 	%r196, %r191, 521288629;
	st.global.v2.u32 	[%rd2+8], {%r195, %r196};
	xor.b32  	%r197, %r191, 88675123;
	add.s32 	%r198, %r188, 5783321;
	st.global.v2.u32 	[%rd2+16], {%r197, %r198};
	setp.eq.s32 	%p1, %r185, 0;
	@%p1 bra 	$L__BB1_42;
	mov.b32 	%r319, 0;
$L__BB1_2:
	and.b64  	%rd4, %rd18, 3;
	setp.eq.s64 	%p2, %rd4, 0;
	@%p2 bra 	$L__BB1_41;
	mul.wide.u32 	%rd12, %r319, 3200;
	mov.u64 	%rd13, precalc_xorwow_matrix;
	add.s64 	%rd5, %rd13, %rd12;
	cvt.u32.u64 	%r2, %rd4;
	mov.b32 	%r320, 0;
$L__BB1_4:
	mov.b32 	%r333, 0;
	mov.u32 	%r334, %r333;
	mov.u32 	%r335, %r333;
	mov.u32 	%r336, %r333;
	mov.u32 	%r337, %r333;
	mov.u32 	%r326, %r333;
$L__BB1_5:
	mul.wide.u32 	%rd14, %r326, 4;
	add.s64 	%rd15, %rd2, %rd14;
	ld.global.u32 	%r10, [%rd15+4];
	shl.b32 	%r11, %r326, 5;
	mov.b32 	%r332, 0;
$L__BB1_6:
	.pragma "nounroll";
	shr.u32 	%r203, %r10, %r332;
	and.b32  	%r204, %r203, 1;
	setp.eq.b32 	%p3, %r204, 1;
	not.pred 	%p4, %p3;
	add.s32 	%r205, %r11, %r332;
	mul.lo.s32 	%r206, %r205, 5;
	mul.wide.u32 	%rd16, %r206, 4;
	add.s64 	%rd6, %rd5, %rd16;
	@%p4 bra 	$L__BB1_8;
	ld.global.u32 	%r207, [%rd6];
	xor.b32  	%r337, %r337, %r207;
	ld.global.u32 	%r208, [%rd6+4];
	xor.b32  	%r336, %r336, %r208;
	ld.global.u32 	%r209, [%rd6+8];
	xor.b32  	%r335, %r335, %r209;
	ld.global.u32 	%r210, [%rd6+12];
	xor.b32  	%r334, %r334, %r210;
	ld.global.u32 	%r211, [%rd6+16];
	xor.b32  	%r333, %r333, %r211;
$L__BB1_8:
	and.b32  	%r213, %r203, 2;
	setp.eq.s32 	%p5, %r213, 0;
	@%p5 bra 	$L__BB1_10;
	ld.global.u32 	%r214, [%rd6+20];
	xor.b32  	%r337, %r337, %r214;
	ld.global.u32 	%r215, [%rd6+24];
	xor.b32  	%r336, %r336, %r215;
	ld.global.u32 	%r216, [%rd6+28];
	xor.b32  	%r335, %r335, %r216;
	ld.global.u32 	%r217, [%rd6+32];
	xor.b32  	%r334, %r334, %r217;
	ld.global.u32 	%r218, [%rd6+36];
	xor.b32  	%r333, %r333, %r218;
$L__BB1_10:
	and.b32  	%r220, %r203, 4;
	setp.eq.s32 	%p6, %r220, 0;
	@%p6 bra 	$L__BB1_12;
	ld.global.u32 	%r221, [%rd6+40];
	xor.b32  	%r337, %r337, %r221;
	ld.global.u32 	%r222, [%rd6+44];
	xor.b32  	%r336, %r336, %r222;
	ld.global.u32 	%r223, [%rd6+48];
	xor.b32  	%r335, %r335, %r223;
	ld.global.u32 	%r224, [%rd6+52];
	xor.b32  	%r334, %r334, %r224;
	ld.global.u32 	%r225, [%rd6+56];
	xor.b32  	%r333, %r333, %r225;
$L__BB1_12:
	and.b32  	%r227, %r203, 8;
	setp.eq.s32 	%p7, %r227, 0;
	@%p7 bra 	$L__BB1_14;
	ld.global.u32 	%r228, [%rd6+60];
	xor.b32  	%r337, %r337, %r228;
	ld.global.u32 	%r229, [%rd6+64];
	xor.b32  	%r336, %r336, %r229;
	ld.global.u32 	%r230, [%rd6+68];
	xor.b32  	%r335, %r335, %r230;
	ld.global.u32 	%r231, [%rd6+72];
	xor.b32  	%r334, %r334, %r231;
	ld.global.u32 	%r232, [%rd6+76];
	xor.b32  	%r333, %r333, %r232;
$L__BB1_14:
	and.b32  	%r234, %r203, 16;
	setp.eq.s32 	%p8, %r234, 0;
	@%p8 bra 	$L__BB1_16;
	ld.global.u32 	%r235, [%rd6+80];
	xor.b32  	%r337, %r337, %r235;
	ld.global.u32 	%r236, [%rd6+84];
	xor.b32  	%r336, %r336, %r236;
	ld.global.u32 	%r237, [%rd6+88];
	xor.b32  	%r335, %r335, %r237;
	ld.global.u32 	%r238, [%rd6+92];
	xor.b32  	%r334, %r334, %r238;
	ld.global.u32 	%r239, [%rd6+96];
	xor.b32  	%r333, %r333, %r239;
$L__BB1_16:
	and.b32  	%r241, %r203, 32;
	setp.eq.s32 	%p9, %r241, 0;
	@%p9 bra 	$L__BB1_18;
	ld.global.u32 	%r242, [%rd6+100];
	xor.b32  	%r337, %r337, %r242;
	ld.global.u32 	%r243, [%rd6+104];
	xor.b32  	%r336, %r336, %r243;
	ld.global.u32 	%r244, [%rd6+108];
	xor.b32  	%r335, %r335, %r244;
	ld.global.u32 	%r245, [%rd6+112];
	xor.b32  	%r334, %r334, %r245;
	ld.global.u32 	%r246, [%rd6+116];
	xor.b32  	%r333, %r333, %r246;
$L__BB1_18:
	and.b32  	%r248, %r203, 64;
	setp.eq.s32 	%p10, %r248, 0;
	@%p10 bra 	$L__BB1_20;
	ld.global.u32 	%r249, [%rd6+120];
	xor.b32  	%r337, %r337, %r249;
	ld.global.u32 	%r250, [%rd6+124];
	xor.b32  	%r336, %r336, %r250;
	ld.global.u32 	%r251, [%rd6+128];
	xor.b32  	%r335, %r335, %r251;
	ld.global.u32 	%r252, [%rd6+132];
	xor.b32  	%r334, %r334, %r252;
	ld.global.u32 	%r253, [%rd6+136];
	xor.b32  	%r333, %r333, %r253;
$L__BB1_20:
	and.b32  	%r255, %r203, 128;
	setp.eq.s32 	%p11, %r255, 0;
	@%p11 bra 	$L__BB1_22;
	ld.global.u32 	%r256, [%rd6+140];
	xor.b32  	%r337, %r337, %r256;
	ld.global.u32 	%r257, [%rd6+144];
	xor.b32  	%r336, %r336, %r257;
	ld.global.u32 	%r258, [%rd6+148];
	xor.b32  	%r335, %r335, %r258;
	ld.global.u32 	%r259, [%rd6+152];
	xor.b32  	%r334, %r334, %r259;
	ld.global.u32 	%r260, [%rd6+156];
	xor.b32  	%r333, %r333, %r260;
$L__BB1_22:
	and.b32  	%r262, %r203, 256;
	setp.eq.s32 	%p12, %r262, 0;
	@%p12 bra 	$L__BB1_24;
	ld.global.u32 	%r263, [%rd6+160];
	xor.b32  	%r337, %r337, %r263;
	ld.global.u32 	%r264, [%rd6+164];
	xor.b32  	%r336, %r336, %r264;
	ld.global.u32 	%r265, [%rd6+168];
	xor.b32  	%r335, %r335, %r265;
	ld.global.u32 	%r266, [%rd6+172];
	xor.b32  	%r334, %r334, %r266;
	ld.global.u32 	%r267, [%rd6+176];
	xor.b32  	%r333, %r333, %r267;
$L__BB1_24:
	and.b32  	%r269, %r203, 512;
	setp.eq.s32 	%p13, %r269, 0;
	@%p13 bra 	$L__BB1_26;
	ld.global.u32 	%r270, [%rd6+180];
	xor.b32  	%r337, %r337, %r270;
	ld.global.u32 	%r271, [%rd6+184];
	xor.b32  	%r336, %r336, %r271;
	ld.global.u32 	%r272, [%rd6+188];
	xor.b32  	%r335, %r335, %r272;
	ld.global.u32 	%r273, [%rd6+192];
	xor.b32  	%r334, %r334, %r273;
	ld.global.u32 	%r274, [%rd6+196];
	xor.b32  	%r333, %r333, %r274;
$L__BB1_26:
	and.b32  	%r276, %r203, 1024;
	setp.eq.s32 	%p14, %r276, 0;
	@%p14 bra 	$L__BB1_28;
	ld.global.u32 	%r277, [%rd6+200];
	xor.b32  	%r337, %r337, %r277;
	ld.global.u32 	%r278, [%rd6+204];
	xor.b32  	%r336, %r336, %r278;
	ld.global.u32 	%r279, [%rd6+208];
	xor.b32  	%r335, %r335, %r279;
	ld.global.u32 	%r280, [%rd6+212];
	xor.b32  	%r334, %r334, %r280;
	ld.global.u32 	%r281, [%rd6+216];
	xor.b32  	%r333, %r333, %r281;
$L__BB1_28:
	and.b32  	%r283, %r203, 2048;
	setp.eq.s32 	%p15, %r283, 0;
	@%p15 bra 	$L__BB1_30;
	ld.global.u32 	%r284, [%rd6+220];
	xor.b32  	%r337, %r337, %r284;
	ld.global.u32 	%r285, [%rd6+224];
	xor.b32  	%r336, %r336, %r285;
	ld.global.u32 	%r286, [%rd6+228];
	xor.b32  	%r335, %r335, %r286;
	ld.global.u32 	%r287, [%rd6+232];
	xor.b32  	%r334, %r334, %r287;
	ld.global.u32 	%r288, [%rd6+236];
	xor.b32  	%r333, %r333, %r288;
$L__BB1_30:
	and.b32  	%r290, %r203, 4096;
	setp.eq.s32 	%p16, %r290, 0;
	@%p16 bra 	$L__BB1_32;
	ld.global.u32 	%r291, [%rd6+240];
	xor.b32  	%r337, %r337, %r291;
	ld.global.u32 	%r292, [%rd6+244];
	xor.b32  	%r336, %r336, %r292;
	ld.global.u32 	%r293, [%rd6+248];
	xor.b32  	%r335, %r335, %r293;
	ld.global.u32 	%r294, [%rd6+252];
	xor.b32  	%r334, %r334, %r294;
	ld.global.u32 	%r295, [%rd6+256];
	xor.b32  	%r333, %r333, %r295;
$L__BB1_32:
	and.b32  	%r297, %r203, 8192;
	setp.eq.s32 	%p17, %r297, 0;
	@%p17 bra 	$L__BB1_34;
	ld.global.u32 	%r298, [%rd6+260];
	xor.b32  	%r337, %r337, %r298;
	ld.global.u32 	%r299, [%rd6+264];
	xor.b32  	%r336, %r336, %r299;
	ld.global.u32 	%r300, [%rd6+268];
	xor.b32  	%r335, %r335, %r300;
	ld.global.u32 	%r301, [%rd6+272];
	xor.b32  	%r334, %r334, %r301;
	ld.global.u32 	%r302, [%rd6+276];
	xor.b32  	%r333, %r333, %r302;
$L__BB1_34:
	and.b32  	%r304, %r203, 16384;
	setp.eq.s32 	%p18, %r304, 0;
	@%p18 bra 	$L__BB1_36;
	ld.global.u32 	%r305, [%rd6+280];
	xor.b32  	%r337, %r337, %r305;
	ld.global.u32 	%r306, [%rd6+284];
	xor.b32  	%r336, %r336, %r306;
	ld.global.u32 	%r307, [%rd6+288];
	xor.b32  	%r335, %r335, %r307;
	ld.global.u32 	%r308, [%rd6+292];
	xor.b32  	%r334, %r334, %r308;
	ld.global.u32 	%r309, [%rd6+296];
	xor.b32  	%r333, %r333, %r309;
$L__BB1_36:
	and.b32  	%r311, %r203, 32768;
	setp.eq.s32 	%p19, %r311, 0;
	@%p19 bra 	$L__BB1_38;
	ld.global.u32 	%r312, [%rd6+300];
	xor.b32  	%r337, %r337, %r312;
	ld.global.u32 	%r313, [%rd6+304];
	xor.b32  	%r336, %r336, %r313;
	ld.global.u32 	%r314, [%rd6+308];
	xor.b32  	%r335, %r335, %r314;
	ld.global.u32 	%r315, [%rd6+312];
	xor.b32  	%r334, %r334, %r315;
	ld.global.u32 	%r316, [%rd6+316];
	xor.b32  	%r333, %r333, %r316;
$L__BB1_38:
	add.s32 	%r332, %r332, 16;
	setp.ne.s32 	%p20, %r332, 32;
	@%p20 bra 	$L__BB1_6;
	mad.lo.s32 	%r317, %r326, -31, %r11;
	add.s32 	%r326, %r317, 1;
	setp.ne.s32 	%p21, %r326, 5;
	@%p21 bra 	$L__BB1_5;
	st.global.u32 	[%rd2+4], %r337;
	st.global.u32 	[%rd2+8], %r336;
	st.global.u32 	[%rd2+12], %r335;
	st.global.u32 	[%rd2+16], %r334;
	st.global.u32 	[%rd2+20], %r333;
	add.s32 	%r320, %r320, 1;
	setp.lt.u32 	%p22, %r320, %r2;
	@%p22 bra 	$L__BB1_4;
$L__BB1_41:
	shr.u64 	%rd7, %rd18, 2;
	add.s32 	%r319, %r319, 1;
	setp.gt.u64 	%p23, %rd18, 3;
	mov.u64 	%rd18, %rd7;
	@%p23 bra 	$L__BB1_2;
$L__BB1_42:
	mov.b32 	%r318, 0;
	st.global.v2.u32 	[%rd2+24], {%r318, %r318};
	st.global.u32 	[%rd2+32], %r318;
	mov.b64 	%rd17, 0;
	st.global.u64 	[%rd2+40], %rd17;
	ret;

}
	// .globl	_Z8initTourP4antsi
.visible .entry _Z8initTourP4antsi(
	.param .u64 .ptr .align 1 _Z8initTourP4antsi_param_0,
	.param .u32 _Z8initTourP4antsi_param_1
)
{
	.reg .pred 	%p<11>;
	.reg .b32 	%r<33>;
	.reg .b64 	%rd<26>;

	ld.param.u64 	%rd10, [_Z8initTourP4antsi_param_0];
	ld.param.u32 	%r17, [_Z8initTourP4antsi_param_1];
	mov.u32 	%r18, %ctaid.x;
	mov.u32 	%r19, %ntid.x;
	mov.u32 	%r20, %tid.x;
	mad.lo.s32 	%r1, %r18, %r19, %r20;
	setp.ge.s32 	%p1, %r1, %r17;
	@%p1 bra 	$L__BB2_15;
	cvta.to.global.u64 	%rd1, %rd10;
	mul.wide.s32 	%rd11, %r1, 396;
	add.s64 	%rd2, %rd1, %rd11;
	st.global.u32 	[%rd2], %r1;
	setp.lt.s32 	%p2, %r17, 1;
	@%p2 bra 	$L__BB2_14;
	and.b32  	%r2, %r17, 15;
	setp.lt.u32 	%p3, %r17, 16;
	mov.b32 	%r30, 0;
	@%p3 bra 	$L__BB2_5;
	and.b32  	%r30, %r17, 2147483632;
	neg.s32 	%r28, %r30;
	add.s64 	%rd13, %rd11, %rd1;
	add.s64 	%rd24, %rd13, 36;
$L__BB2_4:
	.pragma "nounroll";
	mov.b32 	%r22, 0;
	st.global.u32 	[%rd24+-28], %r22;
	st.global.u32 	[%rd24+-24], %r22;
	st.global.u32 	[%rd24+-20], %r22;
	st.global.u32 	[%rd24+-16], %r22;
	st.global.u32 	[%rd24+-12], %r22;
	st.global.u32 	[%rd24+-8], %r22;
	st.global.u32 	[%rd24+-4], %r22;
	st.global.u32 	[%rd24], %r22;
	st.global.u32 	[%rd24+4], %r22;
	st.global.u32 	[%rd24+8], %r22;
	st.global.u32 	[%rd24+12], %r22;
	st.global.u32 	[%rd24+16], %r22;
	st.global.u32 	[%rd24+20], %r22;
	st.global.u32 	[%rd24+24], %r22;
	st.global.u32 	[%rd24+28], %r22;
	st.global.u32 	[%rd24+32], %r22;
	add.s32 	%r28, %r28, 16;
	add.s64 	%rd24, %rd24, 64;
	setp.ne.s32 	%p4, %r28, 0;
	@%p4 bra 	$L__BB2_4;
$L__BB2_5:
	setp.eq.s32 	%p5, %r2, 0;
	@%p5 bra 	$L__BB2_14;
	add.s64 	%rd6, %rd2, 8;
	and.b32  	%r8, %r17, 7;
	setp.lt.u32 	%p6, %r2, 8;
	@%p6 bra 	$L__BB2_8;
	mul.wide.u32 	%rd14, %r30, 4;
	add.s64 	%rd15, %rd6, %rd14;
	mov.b32 	%r23, 0;
	st.global.u32 	[%rd15], %r23;
	st.global.u32 	[%rd15+4], %r23;
	st.global.u32 	[%rd15+8], %r23;
	st.global.u32 	[%rd15+12], %r23;
	st.global.u32 	[%rd15+16], %r23;
	st.global.u32 	[%rd15+20], %r23;
	st.global.u32 	[%rd15+24], %r23;
	st.global.u32 	[%rd15+28], %r23;
	add.s32 	%r30, %r30, 8;
$L__BB2_8:
	setp.eq.s32 	%p7, %r8, 0;
	@%p7 bra 	$L__BB2_14;
	and.b32  	%r11, %r17, 3;
	setp.lt.u32 	%p8, %r8, 4;
	@%p8 bra 	$L__BB2_11;
	mul.wide.u32 	%rd16, %r30, 4;
	add.s64 	%rd17, %rd6, %rd16;
	mov.b32 	%r24, 0;
	st.global.u32 	[%rd17], %r24;
	st.global.u32 	[%rd17+4], %r24;
	st.global.u32 	[%rd17+8], %r24;
	st.global.u32 	[%rd17+12], %r24;
	add.s32 	%r30, %r30, 4;
$L__BB2_11:
	setp.eq.s32 	%p9, %r11, 0;
	@%p9 bra 	$L__BB2_14;
	mul.wide.u32 	%rd19, %r30, 4;
	add.s64 	%rd20, %rd11, %rd19;
	add.s64 	%rd21, %rd20, %rd1;
	add.s64 	%rd25, %rd21, 8;
	neg.s32 	%r32, %r11;
$L__BB2_13:
	.pragma "nounroll";
	mov.b32 	%r25, 0;
	st.global.u32 	[%rd25], %r25;
	add.s64 	%rd25, %rd25, 4;
	add.s32 	%r32, %r32, 1;
	setp.ne.s32 	%p10, %r32, 0;
	@%p10 bra 	$L__BB2_13;
$L__BB2_14:
	mul.wide.s32 	%rd22, %r1, 4;
	add.s64 	%rd23, %rd2, %rd22;
	mov.b32 	%r26, 1;
	st.global.u32 	[%rd23+8], %r26;
	st.global.u32 	[%rd2+200], %r1;
	mov.b32 	%r27, 0;
	st.global.u32 	[%rd2+392], %r27;
$L__BB2_15:
	ret;

}
	// .globl	_Z11calcFitnessPfS_S_i
.visible .entry _Z11calcFitnessPfS_S_i(
	.param .u64 .ptr .align 1 _Z11calcFitnessPfS_S_i_param_0,
	.param .u64 .ptr .align 1 _Z11calcFitnessPfS_S_i_param_1,
	.param .u64 .ptr .align 1 _Z11calcFitnessPfS_S_i_param_2,
	.param .u32 _Z11calcFitnessPfS_S_i_param_3
)
{
	.reg .pred 	%p<22>;
	.reg .b32 	%r<30>;
	.reg .b32 	%f<129>;
	.reg .b64 	%rd<13>;

	ld.param.u64 	%rd1, [_Z11calcFitnessPfS_S_i_param_0];
	ld.param.u64 	%rd2, [_Z11calcFitnessPfS_S_i_param_1];
	ld.param.u64 	%rd3, [_Z11calcFitnessPfS_S_i_param_2];
	ld.param.u32 	%r4, [_Z11calcFitnessPfS_S_i_param_3];
	mov.u32 	%r5, %ctaid.y;
	mov.u32 	%r6, %ntid.y;
	mov.u32 	%r7, %tid.y;
	mad.lo.s32 	%r1, %r5, %r6, %r7;
	mov.u32 	%r8, %ctaid.x;
	mov.u32 	%r9, %ntid.x;
	mov.u32 	%r10, %tid.x;
	mad.lo.s32 	%r2, %r8, %r9, %r10;
	max.s32 	%r11, %r1, %r2;
	setp.ge.s32 	%p1, %r11, %r4;
	@%p1 bra 	$L__BB3_16;
	cvta.to.global.u64 	%rd4, %rd3;
	mad.lo.s32 	%r3, %r4, %r1, %r2;
	mul.wide.s32 	%rd5, %r3, 4;
	add.s64 	%rd6, %rd4, %rd5;
	ld.global.f32 	%f1, [%rd6];
	abs.f32 	%f2, %f1;
	setp.lt.f32 	%p2, %f2, 0f00800000;
	mul.f32 	%f16, %f2, 0f4B800000;
	selp.f32 	%f17, %f16, %f2, %p2;
	selp.f32 	%f18, 0fC1C00000, 0f00000000, %p2;
	mov.b32 	%r12, %f17;
	add.s32 	%r13, %r12, -1060439283;
	and.b32  	%r14, %r13, -8388608;
	sub.s32 	%r15, %r12, %r14;
	mov.b32 	%f19, %r15;
	cvt.rn.f32.s32 	%f20, %r14;
	fma.rn.f32 	%f21, %f20, 0f34000000, %f18;
	add.f32 	%f22, %f19, 0fBF800000;
	add.f32 	%f23, %f19, 0f3F800000;
	rcp.approx.ftz.f32 	%f24, %f23;
	add.f32 	%f25, %f22, %f22;
	mul.f32 	%f26, %f25, %f24;
	mul.f32 	%f27, %f26, %f26;
	sub.f32 	%f28, %f22, %f26;
	add.f32 	%f29, %f28, %f28;
	neg.f32 	%f30, %f26;
	fma.rn.f32 	%f31, %f30, %f22, %f29;
	mul.rn.f32 	%f32, %f24, %f31;
	fma.rn.f32 	%f33, %f27, 0f3A2C32E4, 0f3B52E7DB;
	fma.rn.f32 	%f34, %f33, %f27, 0f3C93BB73;
	fma.rn.f32 	%f35, %f34, %f27, 0f3DF6384F;
	mul.rn.f32 	%f36, %f35, %f27;
	fma.rn.f32 	%f37, %f26, 0f3FB8AA3B, %f21;
	sub.f32 	%f38, %f21, %f37;
	fma.rn.f32 	%f39, %f26, 0f3FB8AA3B, %f38;
	fma.rn.f32 	%f40, %f32, 0f3FB8AA3B, %f39;
	fma.rn.f32 	%f41, %f26, 0f32A55E34, %f40;
	mul.f32 	%f42, %f36, 0f40400000;
	fma.rn.f32 	%f43, %f42, %f32, %f41;
	fma.rn.f32 	%f44, %f36, %f26, %f43;
	add.rn.f32 	%f45, %f37, %f44;
	neg.f32 	%f46, %f37;
	add.rn.f32 	%f47, %f45, %f46;
	neg.f32 	%f48, %f47;
	add.rn.f32 	%f49, %f44, %f48;
	mov.f32 	%f127, 0f3F800000;
	mul.rn.f32 	%f50, %f45, %f127;
	sub.f32 	%f51, %f45, %f50;
	add.f32 	%f52, %f49, %f51;
	cvt.rni.f32.f32 	%f53, %f50;
	sub.f32 	%f54, %f50, %f53;
	add.f32 	%f55, %f54, %f52;
	fma.rn.f32 	%f56, %f55, 0f391FCB8E, 0f3AAF85ED;
	fma.rn.f32 	%f57, %f56, %f55, 0f3C1D9856;
	fma.rn.f32 	%f58, %f57, %f55, 0f3D6357BB;
	fma.rn.f32 	%f59, %f58, %f55, 0f3E75FDEC;
	fma.rn.f32 	%f60, %f59, %f55, 0f3F317218;
	fma.rn.f32 	%f61, %f60, %f55, 0f3F800000;
	cvt.rzi.s32.f32 	%r16, %f53;
	setp.gt.f32 	%p3, %f53, 0f00000000;
	selp.b32 	%r17, 0, -2097152000, %p3;
	add.s32 	%r18, %r17, 2130706432;
	mov.b32 	%f62, %r18;
	mul.f32 	%f63, %f61, %f62;
	shl.b32 	%r19, %r16, 23;
	sub.s32 	%r20, %r19, %r17;
	mov.b32 	%f64, %r20;
	mul.f32 	%f65, %f63, %f64;
	abs.f32 	%f66, %f50;
	setp.gt.f32 	%p4, %f66, 0f43180000;
	setp.lt.f32 	%p5, %f50, 0f00000000;
	selp.f32 	%f67, 0f00000000, 0f7F800000, %p5;
	selp.f32 	%f3, %f67, %f65, %p4;
	setp.eq.f32 	%p6, %f1, 0f3F800000;
	@%p6 bra 	$L__BB3_8;
	setp.num.f32 	%p7, %f2, %f2;
	@%p7 bra 	$L__BB3_4;
	mov.f32 	%f68, 0f3F800000;
	add.rn.f32 	%f127, %f1, %f68;
	bra.uni 	$L__BB3_8;
$L__BB3_4:
	setp.neu.f32 	%p8, %f1, 0f00000000;
	setp.neu.f32 	%p9, %f2, 0f7F800000;
	and.pred  	%p10, %p8, %p9;
	@%p10 bra 	$L__BB3_6;
	add.f32 	%f127, %f1, %f1;
	bra.uni 	$L__BB3_8;
$L__BB3_6:
	setp.geu.f32 	%p11, %f1, 0f00000000;
	mov.f32 	%f127, %f3;
	@%p11 bra 	$L__BB3_8;
	neg.f32 	%f127, %f3;
$L__BB3_8:
	cvta.to.global.u64 	%rd7, %rd2;
	add.s64 	%rd9, %rd7, %rd5;
	ld.global.f32 	%f70, [%rd9];
	rcp.rn.f32 	%f8, %f70;
	abs.f32 	%f9, %f8;
	setp.lt.f32 	%p12, %f9, 0f00800000;
	mul.f32 	%f71, %f9, 0f4B800000;
	selp.f32 	%f72, %f71, %f9, %p12;
	selp.f32 	%f73, 0fC1C00000, 0f00000000, %p12;
	mov.b32 	%r21, %f72;
	add.s32 	%r22, %r21, -1060439283;
	and.b32  	%r23, %r22, -8388608;
	sub.s32 	%r24, %r21, %r23;
	mov.b32 	%f74, %r24;
	cvt.rn.f32.s32 	%f75, %r23;
	fma.rn.f32 	%f76, %f75, 0f34000000, %f73;
	add.f32 	%f77, %f74, 0fBF800000;
	add.f32 	%f78, %f74, 0f3F800000;
	rcp.approx.ftz.f32 	%f79, %f78;
	add.f32 	%f80, %f77, %f77;
	mul.f32 	%f81, %f80, %f79;
	mul.f32 	%f82, %f81, %f81;
	sub.f32 	%f83, %f77, %f81;
	add.f32 	%f84, %f83, %f83;
	neg.f32 	%f85, %f81;
	fma.rn.f32 	%f86, %f85, %f77, %f84;
	mul.rn.f32 	%f87, %f79, %f86;
	fma.rn.f32 	%f88, %f82, 0f3A2C32E4, 0f3B52E7DB;
	fma.rn.f32 	%f89, %f88, %f82, 0f3C93BB73;
	fma.rn.f32 	%f90, %f89, %f82, 0f3DF6384F;
	mul.rn.f32 	%f91, %f90, %f82;
	fma.rn.f32 	%f92, %f81, 0f3FB8AA3B, %f76;
	sub.f32 	%f93, %f76, %f92;
	fma.rn.f32 	%f94, %f81, 0f3FB8AA3B, %f93;
	fma.rn.f32 	%f95, %f87, 0f3FB8AA3B, %f94;
	fma.rn.f32 	%f96, %f81, 0f32A55E34, %f95;
	mul.f32 	%f97, %f91, 0f40400000;
	fma.rn.f32 	%f98, %f97, %f87, %f96;
	fma.rn.f32 	%f99, %f91, %f81, %f98;
	add.rn.f32 	%f100, %f92, %f99;
	neg.f32 	%f101, %f92;
	add.rn.f32 	%f102, %f100, %f101;
	neg.f32 	%f103, %f102;
	add.rn.f32 	%f104, %f99, %f103;
	mov.f32 	%f105, 0f40A00000;
	mul.rn.f32 	%f106, %f100, %f105;
	neg.f32 	%f107, %f106;
	fma.rn.f32 	%f108, %f100, 0f40A00000, %f107;
	fma.rn.f32 	%f109, %f104, 0f40A00000, %f108;
	cvt.rni.f32.f32 	%f110, %f106;
	sub.f32 	%f111, %f106, %f110;
	add.f32 	%f112, %f111, %f109;
	fma.rn.f32 	%f113, %f112, 0f391FCB8E, 0f3AAF85ED;
	fma.rn.f32 	%f114, %f113, %f112, 0f3C1D9856;
	fma.rn.f32 	%f115, %f114, %f112, 0f3D6357BB;
	fma.rn.f32 	%f116, %f115, %f112, 0f3E75FDEC;
	fma.rn.f32 	%f117, %f116, %f112, 0f3F317218;
	fma.rn.f32 	%f118, %f117, %f112, 0f3F800000;
	cvt.rzi.s32.f32 	%r25, %f110;
	setp.gt.f32 	%p13, %f110, 0f00000000;
	selp.b32 	%r26, 0, -2097152000, %p13;
	add.s32 	%r27, %r26, 2130706432;
	mov.b32 	%f119, %r27;
	mul.f32 	%f120, %f118, %f119;
	shl.b32 	%r28, %r25, 23;
	sub.s32 	%r29, %r28, %r26;
	mov.b32 	%f121, %r29;
	mul.f32 	%f122, %f120, %f121;
	abs.f32 	%f123, %f106;
	setp.gt.f32 	%p14, %f123, 0f43180000;
	setp.lt.f32 	%p15, %f106, 0f00000000;
	selp.f32 	%f124, 0f00000000, 0f7F800000, %p15;
	selp.f32 	%f10, %f124, %f122, %p14;
	setp.eq.f32 	%p16, %f8, 0f3F800000;
	mov.f32 	%f128, 0f3F800000;
	@%p16 bra 	$L__BB3_15;
	setp.num.f32 	%p17, %f9, %f9;
	@%p17 bra 	$L__BB3_11;
	mov.f32 	%f125, 0f40A00000;
	add.rn.f32 	%f128, %f8, %f125;
	bra.uni 	$L__BB3_15;
$L__BB3_11:
	setp.neu.f32 	%p18, %f8, 0f00000000;
	setp.neu.f32 	%p19, %f9, 0f7F800000;
	and.pred  	%p20, %p18, %p19;
	@%p20 bra 	$L__BB3_13;
	add.f32 	%f128, %f8, %f8;
	bra.uni 	$L__BB3_15;
$L__BB3_13:
	setp.geu.f32 	%p21, %f8, 0f00000000;
	mov.f32 	%f128, %f10;
	@%p21 bra 	$L__BB3_15;
	neg.f32 	%f128, %f10;
$L__BB3_15:
	mul.f32 	%f126, %f127, %f128;
	cvta.to.global.u64 	%rd10, %rd1;
	add.s64 	%rd12, %rd10, %rd5;
	st.global.f32 	[%rd12], %f126;
$L__BB3_16:
	ret;

}
	// .globl	_Z16tourConstructionP4antsPfS1_iP17curandStateXORWOW
.visible .entry _Z16tourConstructionP4antsPfS1_iP17curandStateXORWOW(
	.param .u64 .ptr .align 1 _Z16tourConstructionP4antsPfS1_iP17curandStateXORWOW_param_0,
	.param .u64 .ptr .align 1 _Z16tourConstructionP4antsPfS1_iP17curandStateXORWOW_param_1,
	.param .u64 .ptr .align 1 _Z16tourConstructionP4antsPfS1_iP17curandStateXORWOW_param_2,
	.param .u32 _Z16tourConstructionP4antsPfS1_iP17curandStateXORWOW_param_3,
	.param .u64 .ptr .align 1 _Z16tourConstructionP4antsPfS1_iP17curandStateXORWOW_param_4
)
{
	.reg .pred 	%p<31>;
	.reg .b32 	%r<77>;
	.reg .b32 	%f<20>;
	.reg .b64 	%rd<58>;
	.reg .b64 	%fd<84>;

	ld.param.u64 	%rd15, [_Z16tourConstructionP4antsPfS1_iP17curandStateXORWOW_param_0];
	ld.param.u64 	%rd18, [_Z16tourConstructionP4antsPfS1_iP17curandStateXORWOW_param_2];
	ld.param.u32 	%r22, [_Z16tourConstructionP4antsPfS1_iP17curandStateXORWOW_param_3];
	ld.param.u64 	%rd17, [_Z16tourConstructionP4antsPfS1_iP17curandStateXORWOW_param_4];
	cvta.to.global.u64 	%rd1, %rd18;
	mov.u32 	%r23, %ctaid.x;
	mov.u32 	%r24, %ntid.x;
	mov.u32 	%r25, %tid.x;
	mad.lo.s32 	%r1, %r23, %r24, %r25;
	setp.ge.s32 	%p1, %r1, %r22;
	setp.lt.s32 	%p2, %r22, 2;
	or.pred  	%p3, %p1, %p2;
	@%p3 bra 	$L__BB4_46;
	cvta.to.global.u64 	%rd19, %rd15;
	cvta.to.global.u64 	%rd20, %rd17;
	mul.wide.s32 	%rd21, %r1, 396;
	add.s64 	%rd22, %rd19, %rd21;
	add.s64 	%rd2, %rd22, 4;
	add.s64 	%rd3, %rd22, 8;
	mul.wide.s32 	%rd23, %r1, 48;
	add.s64 	%rd4, %rd20, %rd23;
	and.b32  	%r2, %r22, 7;
	and.b32  	%r3, %r22, 3;
	ld.global.u32 	%r69, [%rd22];
	and.b32  	%r5, %r22, 2147483640;
	neg.s32 	%r6, %r5;
	add.s64 	%rd5, %rd22, 20;
	mov.b32 	%r70, 1;
$L__BB4_2:
	setp.lt.u32 	%p4, %r22, 8;
	mul.lo.s32 	%r9, %r69, %r22;
	mov.b32 	%r72, 0;
	mov.f64 	%fd76, 0d0000000000000000;
	@%p4 bra 	$L__BB4_21;
	mul.wide.s32 	%rd24, %r9, 4;
	add.s64 	%rd25, %rd1, %rd24;
	add.s64 	%rd56, %rd25, 16;
	mov.f64 	%fd76, 0d0000000000000000;
	mov.u64 	%rd57, %rd5;
	mov.u32 	%r74, %r9;
	mov.u32 	%r75, %r6;
$L__BB4_4:
	.pragma "nounroll";
	ld.global.u32 	%r28, [%rd57+-12];
	setp.ne.s32 	%p5, %r28, 0;
	@%p5 bra 	$L__BB4_6;
	mul.wide.s32 	%rd26, %r74, 4;
	add.s64 	%rd27, %rd1, %rd26;
	ld.global.f32 	%f1, [%rd27];
	cvt.f64.f32 	%fd41, %f1;
	add.f64 	%fd76, %fd76, %fd41;
$L__BB4_6:
	ld.global.u32 	%r29, [%rd57+-8];
	setp.ne.s32 	%p6, %r29, 0;
	@%p6 bra 	$L__BB4_8;
	ld.global.f32 	%f2, [%rd56+-12];
	cvt.f64.f32 	%fd42, %f2;
	add.f64 	%fd76, %fd76, %fd42;
$L__BB4_8:
	ld.global.u32 	%r30, [%rd57+-4];
	setp.ne.s32 	%p7, %r30, 0;
	@%p7 bra 	$L__BB4_10;
	ld.global.f32 	%f3, [%rd56+-8];
	cvt.f64.f32 	%fd43, %f3;
	add.f64 	%fd76, %fd76, %fd43;
$L__BB4_10:
	ld.global.u32 	%r31, [%rd57];
	setp.ne.s32 	%p8, %r31, 0;
	@%p8 bra 	$L__BB4_12;
	ld.global.f32 	%f4, [%rd56+-4];
	cvt.f64.f32 	%fd44, %f4;
	add.f64 	%fd76, %fd76, %fd44;
$L__BB4_12:
	ld.global.u32 	%r32, [%rd57+4];
	setp.ne.s32 	%p9, %r32, 0;
	@%p9 bra 	$L__BB4_14;
	ld.global.f32 	%f5, [%rd56];
	cvt.f64.f32 	%fd45, %f5;
	add.f64 	%fd76, %fd76, %fd45;
$L__BB4_14:
	ld.global.u32 	%r33, [%rd57+8];
	setp.ne.s32 	%p10, %r33, 0;
	@%p10 bra 	$L__BB4_16;
	ld.global.f32 	%f6, [%rd56+4];
	cvt.f64.f32 	%fd46, %f6;
	add.f64 	%fd76, %fd76, %fd46;
$L__BB4_16:
	ld.global.u32 	%r34, [%rd57+12];
	setp.ne.s32 	%p11, %r34, 0;
	@%p11 bra 	$L__BB4_18;
	ld.global.f32 	%f7, [%rd56+8];
	cvt.f64.f32 	%fd47, %f7;
	add.f64 	%fd76, %fd76, %fd47;
$L__BB4_18:
	ld.global.u32 	%r35, [%rd57+16];
	setp.ne.s32 	%p12, %r35, 0;
	@%p12 bra 	$L__BB4_20;
	ld.global.f32 	%f8, [%rd56+12];
	cvt.f64.f32 	%fd48, %f8;
	add.f64 	%fd76, %fd76, %fd48;
$L__BB4_20:
	add.s32 	%r75, %r75, 8;
	add.s32 	%r74, %r74, 8;
	add.s64 	%rd57, %rd57, 32;
	add.s64 	%rd56, %rd56, 32;
	setp.eq.s32 	%p13, %r75, 0;
	mov.u32 	%r72, %r5;
	@%p13 bra 	$L__BB4_21;
	bra.uni 	$L__BB4_4;
$L__BB4_21:
	setp.eq.s32 	%p14, %r2, 0;
	@%p14 bra 	$L__BB4_42;
	add.s32 	%r36, %r2, -1;
	setp.lt.u32 	%p15, %r36, 3;
	@%p15 bra 	$L__BB4_32;
	mul.wide.u32 	%rd28, %r72, 4;
	add.s64 	%rd7, %rd3, %rd28;
	ld.global.u32 	%r37, [%rd7];
	setp.ne.s32 	%p16, %r37, 0;
	@%p16 bra 	$L__BB4_25;
	add.s32 	%r38, %r72, %r9;
	mul.wide.s32 	%rd29, %r38, 4;
	add.s64 	%rd30, %rd1, %rd29;
	ld.global.f32 	%f9, [%rd30];
	cvt.f64.f32 	%fd50, %f9;
	add.f64 	%fd76, %fd76, %fd50;
$L__BB4_25:
	ld.global.u32 	%r39, [%rd7+4];
	setp.ne.s32 	%p17, %r39, 0;
	cvt.s64.s32 	%rd31, %r9;
	cvt.u64.u32 	%rd32, %r72;
	add.s64 	%rd33, %rd32, %rd31;
	shl.b64 	%rd34, %rd33, 2;
	add.s64 	%rd8, %rd1, %rd34;
	@%p17 bra 	$L__BB4_27;
	ld.global.f32 	%f10, [%rd8+4];
	cvt.f64.f32 	%fd51, %f10;
	add.f64 	%fd76, %fd76, %fd51;
$L__BB4_27:
	ld.global.u32 	%r40, [%rd7+8];
	setp.ne.s32 	%p18, %r40, 0;
	@%p18 bra 	$L__BB4_29;
	ld.global.f32 	%f11, [%rd8+8];
	cvt.f64.f32 	%fd52, %f11;
	add.f64 	%fd76, %fd76, %fd52;
$L__BB4_29:
	ld.global.u32 	%r41, [%rd7+12];
	setp.ne.s32 	%p19, %r41, 0;
	@%p19 bra 	$L__BB4_31;
	ld.global.f32 	%f12, [%rd8+12];
	cvt.f64.f32 	%fd53, %f12;
	add.f64 	%fd76, %fd76, %fd53;
$L__BB4_31:
	add.s32 	%r72, %r72, 4;
$L__BB4_32:
	setp.eq.s32 	%p20, %r3, 0;
	@%p20 bra 	$L__BB4_42;
	setp.eq.s32 	%p21, %r3, 1;
	@%p21 bra 	$L__BB4_39;
	mul.wide.u32 	%rd35, %r72, 4;
	add.s64 	%rd9, %rd3, %rd35;
	ld.global.u32 	%r42, [%rd9];
	setp.ne.s32 	%p22, %r42, 0;
	@%p22 bra 	$L__BB4_36;
	add.s32 	%r43, %r72, %r9;
	mul.wide.s32 	%rd36, %r43, 4;
	add.s64 	%rd37, %rd1, %rd36;
	ld.global.f32 	%f13, [%rd37];
	cvt.f64.f32 	%fd55, %f13;
	add.f64 	%fd76, %fd76, %fd55;
$L__BB4_36:
	ld.global.u32 	%r44, [%rd9+4];
	setp.ne.s32 	%p23, %r44, 0;
	@%p23 bra 	$L__BB4_38;
	cvt.s64.s32 	%rd38, %r9;
	cvt.u64.u32 	%rd39, %r72;
	add.s64 	%rd40, %rd39, %rd38;
	shl.b64 	%rd41, %rd40, 2;
	add.s64 	%rd42, %rd1, %rd41;
	ld.global.f32 	%f14, [%rd42+4];
	cvt.f64.f32 	%fd56, %f14;
	add.f64 	%fd76, %fd76, %fd56;
$L__BB4_38:
	add.s32 	%r72, %r72, 2;
$L__BB4_39:
	and.b32  	%r45, %r22, 1;
	setp.eq.b32 	%p24, %r45, 1;
	not.pred 	%p25, %p24;
	@%p25 bra 	$L__BB4_42;
	mul.wide.u32 	%rd43, %r72, 4;
	add.s64 	%rd44, %rd3, %rd43;
	ld.global.u32 	%r46, [%rd44];
	setp.ne.s32 	%p26, %r46, 0;
	@%p26 bra 	$L__BB4_42;
	add.s32 	%r47, %r72, %r9;
	mul.wide.s32 	%rd45, %r47, 4;
	add.s64 	%rd46, %rd1, %rd45;
	ld.global.f32 	%f15, [%rd46];
	cvt.f64.f32 	%fd57, %f15;
	add.f64 	%fd76, %fd76, %fd57;
$L__BB4_42:
	mov.u32 	%r69, %r22;
$L__BB4_43:
	add.s32 	%r48, %r69, 1;
	setp.lt.s32 	%p27, %r48, %r22;
	selp.b32 	%r69, %r48, 0, %p27;
	mul.wide.s32 	%rd47, %r69, 4;
	add.s64 	%rd14, %rd3, %rd47;
	ld.global.u32 	%r49, [%rd14];
	setp.ne.s32 	%p28, %r49, 0;
	@%p28 bra 	$L__BB4_43;
	add.s32 	%r50, %r69, %r9;
	mul.wide.s32 	%rd48, %r50, 4;
	add.s64 	%rd49, %rd1, %rd48;
	ld.global.f32 	%f16, [%rd49];
	cvt.f64.f32 	%fd58, %f16;
	div.rn.f64 	%fd59, %fd58, %fd76;
	ld.global.v2.u32 	{%r51, %r52}, [%rd4];
	shr.u32 	%r53, %r52, 2;
	xor.b32  	%r54, %r53, %r52;
	ld.global.v2.u32 	{%r55, %r56}, [%rd4+8];
	ld.global.v2.u32 	{%r57, %r58}, [%rd4+16];
	st.global.v2.u32 	[%rd4+8], {%r56, %r57};
	shl.b32 	%r59, %r58, 4;
	shl.b32 	%r60, %r54, 1;
	xor.b32  	%r61, %r60, %r59;
	xor.b32  	%r62, %r61, %r54;
	xor.b32  	%r63, %r62, %r58;
	st.global.v2.u32 	[%rd4+16], {%r58, %r63};
	add.s32 	%r64, %r51, 362437;
	st.global.v2.u32 	[%rd4], {%r64, %r55};
	add.s32 	%r65, %r63, %r64;
	cvt.rn.f64.u32 	%fd60, %r65;
	div.rn.f64 	%fd61, %fd60, 0d43ABC16D674EC800;
	setp.geu.f64 	%p29, %fd61, %fd59;
	@%p29 bra 	$L__BB4_43;
	ld.param.u64 	%rd55, [_Z16tourConstructionP4antsPfS1_iP17curandStateXORWOW_param_1];
	st.global.u32 	[%rd2], %r69;
	mov.b32 	%r66, 1;
	st.global.u32 	[%rd14], %r66;
	mul.wide.u32 	%rd50, %r70, 4;
	add.s64 	%rd51, %rd2, %rd50;
	st.global.u32 	[%rd51+196], %r69;
	ld.global.u32 	%r67, [%rd2+-4];
	mad.lo.s32 	%r68, %r67, %r22, %r69;
	cvta.to.global.u64 	%rd52, %rd55;
	mul.wide.s32 	%rd53, %r68, 4;
	add.s64 	%rd54, %rd52, %rd53;
	ld.global.f32 	%f17, [%rd54];
	ld.global.f32 	%f18, [%rd2+388];
	add.f32 	%f19, %f17, %f18;
	st.global.f32 	[%rd2+388], %f19;
	st.global.u32 	[%rd2+-4], %r69;
	add.s32 	%r70, %r70, 1;
	setp.ne.s32 	%p30, %r70, %r22;
	@%p30 bra 	$L__BB4_2;
$L__BB4_46:
	ret;

}


// ===== COMPILED SASS (sm_100) =====

	.target	sm_100

	.elftype	@"ET_EXEC"


//--------------------- .note.nv.tkinfo           --------------------------
	.section	.note.nv.tkinfo,"",@"SHT_NOTE"
	.sectionflags	@"SHF_NOTE_NV_TKINFO"
	.tkinfo
        /*0018*/ 	.word	0x00000002
        /*0030*/ 	.string	""
        /*0030*/ 	.string	"ptxas"
        /*0030*/ 	.string	"Cuda compilation tools, release 13.0, V13.0.88"
        /*0030*/ 	.string	"Build cuda_13.0.r13.0/compiler.36424714_0"
        /*0030*/ 	.string	"-arch sm_100 -m 64 "



//--------------------- .note.nv.cuinfo           --------------------------
	.section	.note.nv.cuinfo,"",@"SHT_NOTE"
	.sectionflags	@"SHF_NOTE_NV_CUINFO"
        /*0018*/ 	.short	0x0002
        /*001a*/ 	.short	0x0064
        /*001c*/ 	.short	0x0082
	.zero		2


//--------------------- .nv.info                  --------------------------
	.section	.nv.info,"",@"SHT_CUDA_INFO"
	.align	4


	//----- nvinfo : EIATTR_REGCOUNT
	.align		4
        /*0000*/ 	.byte	0x04, 0x2f
        /*0002*/ 	.short	(.L_10 - .L_9)
	.align		4
.L_9:
        /*0004*/ 	.word	index@(_Z10initializePfS_S_P6citiesi)
        /*0008*/ 	.word	0x00000013


	//----- nvinfo : EIATTR_FRAME_SIZE
	.align		4
.L_10:
        /*000c*/ 	.byte	0x04, 0x11
        /*000e*/ 	.short	(.L_12 - .L_11)
	.align		4
.L_11:
        /*0010*/ 	.word	index@($__internal_3_$__cuda_sm20_sqrt_rn_f32_slowpath)
        /*0014*/ 	.word	0x00000000


	//----- nvinfo : EIATTR_FRAME_SIZE
	.align		4
.L_12:
        /*0018*/ 	.byte	0x04, 0x11
        /*001a*/ 	.short	(.L_14 - .L_13)
	.align		4
.L_13:
        /*001c*/ 	.word	index@($__internal_2_$__cuda_sm20_dblrcp_rn_slowpath_v3)
        /*0020*/ 	.word	0x00000000


	//----- nvinfo : EIATTR_FRAME_SIZE
	.align		4
.L_14:
        /*0024*/ 	.byte	0x04, 0x11
        /*0026*/ 	.short	(.L_16 - .L_15)
	.align		4
.L_15:
        /*0028*/ 	.word	index@(_Z10initializePfS_S_P6citiesi)
        /*002c*/ 	.word	0x00000000


	//----- nvinfo : EIATTR_REGCOUNT
	.align		4
.L_16:
        /*0030*/ 	.byte	0x04, 0x2f
        /*0032*/ 	.short	(.L_18 - .L_17)
	.align		4
.L_17:
        /*0034*/ 	.word	index@(_Z19setup_curand_statesP17curandStateXORWOWm)
        /*0038*/ 	.word	0x0000001f


	//----- nvinfo : EIATTR_FRAME_SIZE
	.align		4
.L_18:
        /*003c*/ 	.byte	0x04, 0x11
        /*003e*/ 	.short	(.L_20 - .L_19)
	.align		4
.L_19:
        /*0040*/ 	.word	index@(_Z19setup_curand_statesP17curandStateXORWOWm)
        /*0044*/ 	.word	0x00000000


	//----- nvinfo : EIATTR_REGCOUNT
	.align		4
.L_20:
        /*0048*/ 	.byte	0x04, 0x2f
        /*004a*/ 	.short	(.L_22 - .L_21)
	.align		4
.L_21:
        /*004c*/ 	.word	index@(_Z8initTourP4antsi)
        /*0050*/ 	.word	0x00000010


	//----- nvinfo : EIATTR_FRAME_SIZE
	.align		4
.L_22:
        /*0054*/ 	.byte	0x04, 0x11
        /*0056*/ 	.short	(.L_24 - .L_23)
	.align		4
.L_23:
        /*0058*/ 	.word	index@(_Z8initTourP4antsi)
        /*005c*/ 	.word	0x00000000


	//----- nvinfo : EIATTR_REGCOUNT
	.align		4
.L_24:
        /*0060*/ 	.byte	0x04, 0x2f
        /*0062*/ 	.short	(.L_26 - .L_25)
	.align		4
.L_25:
        /*0064*/ 	.word	index@(_Z11calcFitnessPfS_S_i)
        /*0068*/ 	.word	0x00000010


	//----- nvinfo : EIATTR_FRAME_SIZE
	.align		4
.L_26:
        /*006c*/ 	.byte	0x04, 0x11
        /*006e*/ 	.short	(.L_28 - .L_27)
	.align		4
.L_27:
        /*0070*/ 	.word	index@($__internal_1_$__cuda_sm20_rcp_rn_f32_slowpath)
        /*0074*/ 	.word	0x00000000


	//----- nvinfo : EIATTR_FRAME_SIZE
	.align		4
.L_28:
        /*0078*/ 	.byte	0x04, 0x11
        /*007a*/ 	.short	(.L_30 - .L_29)
	.align		4
.L_29:
        /*007c*/ 	.word	index@(_Z11calcFitnessPfS_S_i)
        /*0080*/ 	.word	0x00000000


	//----- nvinfo : EIATTR_REGCOUNT
	.align		4
.L_30:
        /*0084*/ 	.byte	0x04, 0x2f
        /*0086*/ 	.short	(.L_32 - .L_31)
	.align		4
.L_31:
        /*0088*/ 	.word	index@(_Z16tourConstructionP4antsPfS1_iP17curandStateXORWOW)
        /*008c*/ 	.word	0x00000028


	//----- nvinfo : EIATTR_FRAME_SIZE
	.align		4
.L_32:
        /*0090*/ 	.byte	0x04, 0x11
        /*0092*/ 	.short	(.L_34 - .L_33)
	.align		4
.L_33:
        /*0094*/ 	.word	index@($__internal_0_$__cuda_sm20_div_rn_f64_full)
        /*0098*/ 	.word	0x00000000


	//----- nvinfo : EIATTR_FRAME_SIZE
	.align		4
.L_34:
        /*009c*/ 	.byte	0x04, 0x11
        /*009e*/ 	.short	(.L_36 - .L_35)
	.align		4
.L_35:
        /*00a0*/ 	.word	index@(_Z16tourConstructionP4antsPfS1_iP17curandStateXORWOW)
        /*00a4*/ 	.word	0x00000000


	//----- nvinfo : EIATTR_MIN_STACK_SIZE
	.align		4
.L_36:
        /*00a8*/ 	.byte	0x04, 0x12
        /*00aa*/ 	.short	(.L_38 - .L_37)
	.align		4
.L_37:
        /*00ac*/ 	.word	index@(_Z16tourConstructionP4antsPfS1_iP17curandStateXORWOW)
        /*00b0*/ 	.word	0x00000000


	//----- nvinfo : EIATTR_MIN_STACK_SIZE
	.align		4
.L_38:
        /*00b4*/ 	.byte	0x04, 0x12
        /*00b6*/ 	.short	(.L_40 - .L_39)
	.align		4
.L_39:
        /*00b8*/ 	.word	index@(_Z11calcFitnessPfS_S_i)
        /*00bc*/ 	.word	0x00000000


	//----- nvinfo : EIATTR_MIN_STACK_SIZE
	.align		4
.L_40:
        /*00c0*/ 	.byte	0x04, 0x12
        /*00c2*/ 	.short	(.L_42 - .L_41)
	.align		4
.L_41:
        /*00c4*/ 	.word	index@(_Z8initTourP4antsi)
        /*00c8*/ 	.word	0x00000000


	//----- nvinfo : EIATTR_MIN_STACK_SIZE
	.align		4
.L_42:
        /*00cc*/ 	.byte	0x04, 0x12
        /*00ce*/ 	.short	(.L_44 - .L_43)
	.align		4
.L_43:
        /*00d0*/ 	.word	index@(_Z19setup_curand_statesP17curandStateXORWOWm)
        /*00d4*/ 	.word	0x00000000


	//----- nvinfo : EIATTR_MIN_STACK_SIZE
	.align		4
.L_44:
        /*00d8*/ 	.byte	0x04, 0x12
        /*00da*/ 	.short	(.L_46 - .L_45)
	.align		4
.L_45:
        /*00dc*/ 	.word	index@(_Z10initializePfS_S_P6citiesi)
        /*00e0*/ 	.word	0x00000000
.L_46:


//--------------------- .nv.compat                --------------------------
	.section	.nv.compat,"",@"SHT_CUDA_COMPAT_INFO"
	.align	4
        /*0000*/ 	.byte	0x02, 0x09, 0x00, 0x00, 0x02, 0x02, 0x01, 0x00, 0x02, 0x05, 0x05, 0x00, 0x03, 0x07, 0x01, 0x01
        /*0010*/ 	.byte	0x02, 0x03, 0x00, 0x00, 0x02, 0x06, 0x01, 0x00, 0x04, 0x0b, 0x08, 0x00, 0x01, 0x00, 0x00, 0x00
        /*0020*/ 	.byte	0x00, 0x00, 0x00, 0x00


//--------------------- .nv.info._Z16tourConstructionP4antsPfS1_iP17curandStateXORWOW --------------------------
	.section	.nv.info._Z16tourConstructionP4antsPfS1_iP17curandStateXORWOW,"",@"SHT_CUDA_INFO"
	.sectionflags	@""
	.align	4


	//----- nvinfo : EIATTR_CUDA_API_VERSION
	.align		4
        /*0000*/ 	.byte	0x04, 0x37
        /*0002*/ 	.short	(.L_48 - .L_47)
.L_47:
        /*0004*/ 	.word	0x00000082


	//----- nvinfo : EIATTR_KPARAM_INFO
	.align		4
.L_48:
        /*0008*/ 	.byte	0x04, 0x17
        /*000a*/ 	.short	(.L_50 - .L_49)
.L_49:
        /*000c*/ 	.word	0x00000000
        /*0010*/ 	.short	0x0004
        /*0012*/ 	.short	0x0020
        /*0014*/ 	.byte	0x00, 0xf5, 0x21, 0x00


	//----- nvinfo : EIATTR_KPARAM_INFO
	.align		4
.L_50:
        /*0018*/ 	.byte	0x04, 0x17
        /*001a*/ 	.short	(.L_52 - .L_51)
.L_51:
        /*001c*/ 	.word	0x00000000
        /*0020*/ 	.short	0x0003
        /*0022*/ 	.short	0x0018
        /*0024*/ 	.byte	0x00, 0xf0, 0x11, 0x00


	//----- nvinfo : EIATTR_KPARAM_INFO
	.align		4
.L_52:
        /*0028*/ 	.byte	0x04, 0x17
        /*002a*/ 	.short	(.L_54 - .L_53)
.L_53:
        /*002c*/ 	.word	0x00000000
        /*0030*/ 	.short	0x0002
        /*0032*/ 	.short	0x0010
        /*0034*/ 	.byte	0x00, 0xf5, 0x21, 0x00


	//----- nvinfo : EIATTR_KPARAM_INFO
	.align		4
.L_54:
        /*0038*/ 	.byte	0x04, 0x17
        /*003a*/ 	.short	(.L_56 - .L_55)
.L_55:
        /*003c*/ 	.word	0x00000000
        /*0040*/ 	.short	0x0001
        /*0042*/ 	.short	0x0008
        /*0044*/ 	.byte	0x00, 0xf5, 0x21, 0x00


	//----- nvinfo : EIATTR_KPARAM_INFO
	.align		4
.L_56:
        /*0048*/ 	.byte	0x04, 0x17
        /*004a*/ 	.short	(.L_58 - .L_57)
.L_57:
        /*004c*/ 	.word	0x00000000
        /*0050*/ 	.short	0x0000
        /*0052*/ 	.short	0x0000
        /*0054*/ 	.byte	0x00, 0xf5, 0x21, 0x00


	//----- nvinfo : EIATTR_SPARSE_MMA_MASK
	.align		4
.L_58:
        /*0058*/ 	.byte	0x03, 0x50
        /*005a*/ 	.short	0x0000


	//----- nvinfo : EIATTR_MAXREG_COUNT
	.align		4
        /*005c*/ 	.byte	0x03, 0x1b
        /*005e*/ 	.short	0x00ff


	//----- nvinfo : EIATTR_MERCURY_ISA_VERSION
	.align		4
        /*0060*/ 	.byte	0x03, 0x5f
        /*0062*/ 	.short	0x0101


	//----- nvinfo : EIATTR_VRC_CTA_INIT_COUNT
	.align		4
        /*0064*/ 	.byte	0x02, 0x4a
	.zero		1
	.zero		1


	//----- nvinfo : EIATTR_EXIT_INSTR_OFFSETS
	.align		4
        /*0068*/ 	.byte	0x04, 0x1c
        /*006a*/ 	.short	(.L_60 - .L_59)


	//   ....[0]....
.L_59:
        /*006c*/ 	.word	0x00000090


	//   ....[1]....
        /*0070*/ 	.word	0x00001130


	//----- nvinfo : EIATTR_CRS_STACK_SIZE
	.align		4
.L_60:
        /*0074*/ 	.byte	0x04, 0x1e
        /*0076*/ 	.short	(.L_62 - .L_61)
.L_61:
        /*0078*/ 	.word	0x00000000


	//----- nvinfo : EIATTR_CBANK_PARAM_SIZE
	.align		4
.L_62:
        /*007c*/ 	.byte	0x03, 0x19
        /*007e*/ 	.short	0x0028


	//----- nvinfo : EIATTR_PARAM_CBANK
	.align		4
        /*0080*/ 	.byte	0x04, 0x0a
        /*0082*/ 	.short	(.L_64 - .L_63)
	.align		4
.L_63:
        /*0084*/ 	.word	index@(.nv.constant0._Z16tourConstructionP4antsPfS1_iP17curandStateXORWOW)
        /*0088*/ 	.short	0x0380
        /*008a*/ 	.short	0x0028


	//----- nvinfo : EIATTR_SW_WAR
	.align		4
.L_64:
        /*008c*/ 	.byte	0x04, 0x36
        /*008e*/ 	.short	(.L_66 - .L_65)
.L_65:
        /*0090*/ 	.word	0x00000008
.L_66:


//--------------------- .nv.info._Z11calcFitnessPfS_S_i --------------------------
	.section	.nv.info._Z11calcFitnessPfS_S_i,"",@"SHT_CUDA_INFO"
	.sectionflags	@""
	.align	4


	//----- nvinfo : EIATTR_CUDA_API_VERSION
	.align		4
        /*0000*/ 	.byte	0x04, 0x37
        /*0002*/ 	.short	(.L_68 - .L_67)
.L_67:
        /*0004*/ 	.word	0x00000082


	//----- nvinfo : EIATTR_KPARAM_INFO
	.align		4
.L_68:
        /*0008*/ 	.byte	0x04, 0x17
        /*000a*/ 	.short	(.L_70 - .L_69)
.L_69:
        /*000c*/ 	.word	0x00000000
        /*0010*/ 	.short	0x0003
        /*0012*/ 	.short	0x0018
        /*0014*/ 	.byte	0x00, 0xf0, 0x11, 0x00


	//----- nvinfo : EIATTR_KPARAM_INFO
	.align		4
.L_70:
        /*0018*/ 	.byte	0x04, 0x17
        /*001a*/ 	.short	(.L_72 - .L_71)
.L_71:
        /*001c*/ 	.word	0x00000000
        /*0020*/ 	.short	0x0002
        /*0022*/ 	.short	0x0010
        /*0024*/ 	.byte	0x00, 0xf5, 0x21, 0x00


	//----- nvinfo : EIATTR_KPARAM_INFO
	.align		4
.L_72:
        /*0028*/ 	.byte	0x04, 0x17
        /*002a*/ 	.short	(.L_74 - .L_73)
.L_73:
        /*002c*/ 	.word	0x00000000
        /*0030*/ 	.short	0x0001
        /*0032*/ 	.short	0x0008
        /*0034*/ 	.byte	0x00, 0xf5, 0x21, 0x00


	//----- nvinfo : EIATTR_KPARAM_INFO
	.align		4
.L_74:
        /*0038*/ 	.byte	0x04, 0x17
        /*003a*/ 	.short	(.L_76 - .L_75)
.L_75:
        /*003c*/ 	.word	0x00000000
        /*0040*/ 	.short	0x0000
        /*0042*/ 	.short	0x0000
        /*0044*/ 	.byte	0x00, 0xf5, 0x21, 0x00


	//----- nvinfo : EIATTR_SPARSE_MMA_MASK
	.align		4
.L_76:
        /*0048*/ 	.byte	0x03, 0x50
        /*004a*/ 	.short	0x0000


	//----- nvinfo : EIATTR_MAXREG_COUNT
	.align		4
        /*004c*/ 	.byte	0x03, 0x1b
        /*004e*/ 	.short	0x00ff


	//----- nvinfo : EIATTR_MERCURY_ISA_VERSION
	.align		4
        /*0050*/ 	.byte	0x03, 0x5f
        /*0052*/ 	.short	0x0101


	//----- nvinfo : EIATTR_VRC_CTA_INIT_COUNT
	.align		4
        /*0054*/ 	.byte	0x02, 0x4a
	.zero		1
	.zero		1


	//----- nvinfo : EIATTR_EXIT_INSTR_OFFSETS
	.align		4
        /*0058*/ 	.byte	0x04, 0x1c
        /*005a*/ 	.short	(.L_78 - .L_77)


	//   ....[0]....
.L_77:
        /*005c*/ 	.word	0x000000c0


	//   ....[1]....
        /*0060*/ 	.word	0x00000b90


	//----- nvinfo : EIATTR_CRS_STACK_SIZE
	.align		4
.L_78:
        /*0064*/ 	.byte	0x04, 0x1e
        /*0066*/ 	.short	(.L_80 - .L_79)
.L_79:
        /*0068*/ 	.word	0x00000000


	//----- nvinfo : EIATTR_CBANK_PARAM_SIZE
	.align		4
.L_80:
        /*006c*/ 	.byte	0x03, 0x19
        /*006e*/ 	.short	0x001c


	//----- nvinfo : EIATTR_PARAM_CBANK
	.align		4
        /*0070*/ 	.byte	0x04, 0x0a
        /*0072*/ 	.short	(.L_82 - .L_81)
	.align		4
.L_81:
        /*0074*/ 	.word	index@(.nv.constant0._Z11calcFitnessPfS_S_i)
        /*0078*/ 	.short	0x0380
        /*007a*/ 	.short	0x001c


	//----- nvinfo : EIATTR_SW_WAR
	.align		4
.L_82:
        /*007c*/ 	.byte	0x04, 0x36
        /*007e*/ 	.short	(.L_84 - .L_83)
.L_83:
        /*0080*/ 	.word	0x00000008
.L_84:


//--------------------- .nv.info._Z8initTourP4antsi --------------------------
	.section	.nv.info._Z8initTourP4antsi,"",@"SHT_CUDA_INFO"
	.sectionflags	@""
	.align	4


	//----- nvinfo : EIATTR_CUDA_API_VERSION
	.align		4
        /*0000*/ 	.byte	0x04, 0x37
        /*0002*/ 	.short	(.L_86 - .L_85)
.L_85:
        /*0004*/ 	.word	0x00000082


	//----- nvinfo : EIATTR_KPARAM_INFO
	.align		4
.L_86:
        /*0008*/ 	.byte	0x04, 0x17
        /*000a*/ 	.short	(.L_88 - .L_87)
.L_87:
        /*000c*/ 	.word	0x00000000
        /*0010*/ 	.short	0x0001
        /*0012*/ 	.short	0x0008
        /*0014*/ 	.byte	0x00, 0xf0, 0x11, 0x00


	//----- nvinfo : EIATTR_KPARAM_INFO
	.align		4
.L_88:
        /*0018*/ 	.byte	0x04, 0x17
        /*001a*/ 	.short	(.L_90 - .L_89)
.L_89:
        /*001c*/ 	.word	0x00000000
        /*0020*/ 	.short	0x0000
        /*0022*/ 	.short	0x0000
        /*0024*/ 	.byte	0x00, 0xf5, 0x21, 0x00


	//----- nvinfo : EIATTR_SPARSE_MMA_MASK
	.align		4
.L_90:
        /*0028*/ 	.byte	0x03, 0x50
        /*002a*/ 	.short	0x0000


	//----- nvinfo : EIATTR_MAXREG_COUNT
	.align		4
        /*002c*/ 	.byte	0x03, 0x1b
        /*002e*/ 	.short	0x00ff


	//----- nvinfo : EIATTR_MERCURY_ISA_VERSION
	.align		4
        /*0030*/ 	.byte	0x03, 0x5f
        /*0032*/ 	.short	0x0101


	//----- nvinfo : EIATTR_VRC_CTA_INIT_COUNT
	.align		4
        /*0034*/ 	.byte	0x02, 0x4a
	.zero		1
	.zero		1


	//----- nvinfo : EIATTR_EXIT_INSTR_OFFSETS
	.align		4
        /*0038*/ 	.byte	0x04, 0x1c
        /*003a*/ 	.short	(.L_92 - .L_91)


	//   ....[0]....
.L_91:
        /*003c*/ 	.word	0x00000070


	//   ....[1]....
        /*0040*/ 	.word	0x000005d0


	//----- nvinfo : EIATTR_CBANK_PARAM_SIZE
	.align		4
.L_92:
        /*0044*/ 	.byte	0x03, 0x19
        /*0046*/ 	.short	0x000c


	//----- nvinfo : EIATTR_PARAM_CBANK
	.align		4
        /*0048*/ 	.byte	0x04, 0x0a
        /*004a*/ 	.short	(.L_94 - .L_93)
	.align		4
.L_93:
        /*004c*/ 	.word	index@(.nv.constant0._Z8initTourP4antsi)
        /*0050*/ 	.short	0x0380
        /*0052*/ 	.short	0x000c


	//----- nvinfo : EIATTR_SW_WAR
	.align		4
.L_94:
        /*0054*/ 	.byte	0x04, 0x36
        /*0056*/ 	.short	(.L_96 - .L_95)
.L_95:
        /*0058*/ 	.word	0x00000008
.L_96:


//--------------------- .nv.info._Z19setup_curand_statesP17curandStateXORWOWm --------------------------
	.section	.nv.info._Z19setup_curand_statesP17curandStateXORWOWm,"",@"SHT_CUDA_INFO"
	.sectionflags	@""
	.align	4


	//----- nvinfo : EIATTR_CUDA_API_VERSION
	.align		4
        /*0000*/ 	.byte	0x04, 0x37
        /*0002*/ 	.short	(.L_98 - .L_97)
.L_97:
        /*0004*/ 	.word	0x00000082


	//----- nvinfo : EIATTR_KPARAM_INFO
	.align		4
.L_98:
        /*0008*/ 	.byte	0x04, 0x17
        /*000a*/ 	.short	(.L_100 - .L_99)
.L_99:
        /*000c*/ 	.word	0x00000000
        /*0010*/ 	.short	0x0001
        /*0012*/ 	.short	0x0008
        /*0014*/ 	.byte	0x00, 0xf0, 0x21, 0x00


	//----- nvinfo : EIATTR_KPARAM_INFO
	.align		4
.L_100:
        /*0018*/ 	.byte	0x04, 0x17
        /*001a*/ 	.short	(.L_102 - .L_101)
.L_101:
        /*001c*/ 	.word	0x00000000
        /*0020*/ 	.short	0x0000
        /*0022*/ 	.short	0x0000
        /*0024*/ 	.byte	0x00, 0xf5, 0x21, 0x00


	//----- nvinfo : EIATTR_SPARSE_MMA_MASK
	.align		4
.L_102:
        /*0028*/ 	.byte	0x03, 0x50
        /*002a*/ 	.short	0x0000


	//----- nvinfo : EIATTR_MAXREG_COUNT
	.align		4
        /*002c*/ 	.byte	0x03, 0x1b
        /*002e*/ 	.short	0x00ff


	//----- nvinfo : EIATTR_MERCURY_ISA_VERSION
	.align		4
        /*0030*/ 	.byte	0x03, 0x5f
        /*0032*/ 	.short	0x0101


	//----- nvinfo : EIATTR_VRC_CTA_INIT_COUNT
	.align		4
        /*0034*/ 	.byte	0x02, 0x4a
	.zero		1
	.zero		1


	//----- nvinfo : EIATTR_EXIT_INSTR_OFFSETS
	.align		4
        /*0038*/ 	.byte	0x04, 0x1c
        /*003a*/ 	.short	(.L_104 - .L_103)


	//   ....[0]....
.L_103:
        /*003c*/ 	.word	0x00000ed0


	//----- nvinfo : EIATTR_CRS_STACK_SIZE
	.align		4
.L_104:
        /*0040*/ 	.byte	0x04, 0x1e
        /*0042*/ 	.short	(.L_106 - .L_105)
.L_105:
        /*0044*/ 	.word	0x00000000


	//----- nvinfo : EIATTR_CBANK_PARAM_SIZE
	.align		4
.L_106:
        /*0048*/ 	.byte	0x03, 0x19
        /*004a*/ 	.short	0x0010


	//----- nvinfo : EIATTR_PARAM_CBANK
	.align		4
        /*004c*/ 	.byte	0x04, 0x0a
        /*004e*/ 	.short	(.L_108 - .L_107)
	.align		4
.L_107:
        /*0050*/ 	.word	index@(.nv.constant0._Z19setup_curand_statesP17curandStateXORWOWm)
        /*0054*/ 	.short	0x0380
        /*0056*/ 	.short	0x0010


	//----- nvinfo : EIATTR_SW_WAR
	.align		4
.L_108:
        /*0058*/ 	.byte	0x04, 0x36
        /*005a*/ 	.short	(.L_110 - .L_109)
.L_109:
        /*005c*/ 	.word	0x00000008
.L_110:


//--------------------- .nv.info._Z10initializePfS_S_P6citiesi --------------------------
	.section	.nv.info._Z10initializePfS_S_P6citiesi,"",@"SHT_CUDA_INFO"
	.sectionflags	@""
	.align	4


	//----- nvinfo : EIATTR_CUDA_API_VERSION
	.align		4
        /*0000*/ 	.byte	0x04, 0x37
        /*0002*/ 	.short	(.L_112 - .L_111)
.L_111:
        /*0004*/ 	.word	0x00000082


	//----- nvinfo : EIATTR_KPARAM_INFO
	.align		4
.L_112:
        /*0008*/ 	.byte	0x04, 0x17
        /*000a*/ 	.short	(.L_114 - .L_113)
.L_113:
        /*000c*/ 	.word	0x00000000
        /*0010*/ 	.short	0x0004
        /*0012*/ 	.short	0x0020
        /*0014*/ 	.byte	0x00, 0xf0, 0x11, 0x00


	//----- nvinfo : EIATTR_KPARAM_INFO
	.align		4
.L_114:
        /*0018*/ 	.byte	0x04, 0x17
        /*001a*/ 	.short	(.L_116 - .L_115)
.L_115:
        /*001c*/ 	.word	0x00000000
        /*0020*/ 	.short	0x0003
        /*0022*/ 	.short	0x0018
        /*0024*/ 	.byte	0x00, 0xf5, 0x21, 0x00


	//----- nvinfo : EIATTR_KPARAM_INFO
	.align		4
.L_116:
        /*0028*/ 	.byte	0x04, 0x17
        /*002a*/ 	.short	(.L_118 - .L_117)
.L_117:
        /*002c*/ 	.word	0x00000000
        /*0030*/ 	.short	0x0002
        /*0032*/ 	.short	0x0010
        /*0034*/ 	.byte	0x00, 0xf5, 0x21, 0x00


	//----- nvinfo : EIATTR_KPARAM_INFO
	.align		4
.L_118:
        /*0038*/ 	.byte	0x04, 0x17
        /*003a*/ 	.short	(.L_120 - .L_119)
.L_119:
        /*003c*/ 	.word	0x00000000
        /*0040*/ 	.short	0x0001
        /*0042*/ 	.short	0x0008
        /*0044*/ 	.byte	0x00, 0xf5, 0x21, 0x00


	//----- nvinfo : EIATTR_KPARAM_INFO
	.align		4
.L_120:
        /*0048*/ 	.byte	0x04, 0x17
        /*004a*/ 	.short	(.L_122 - .L_121)
.L_121:
        /*004c*/ 	.word	0x00000000
        /*0050*/ 	.short	0x0000
        /*0052*/ 	.short	0x0000
        /*0054*/ 	.byte	0x00, 0xf5, 0x21, 0x00


	//----- nvinfo : EIATTR_SPARSE_MMA_MASK
	.align		4
.L_122:
        /*0058*/ 	.byte	0x03, 0x50
        /*005a*/ 	.short	0x0000


	//----- nvinfo : EIATTR_MAXREG_COUNT
	.align		4
        /*005c*/ 	.byte	0x03, 0x1b
        /*005e*/ 	.short	0x00ff


	//----- nvinfo : EIATTR_MERCURY_ISA_VERSION
	.align		4
        /*0060*/ 	.byte	0x03, 0x5f
        /*0062*/ 	.short	0x0101


	//----- nvinfo : EIATTR_VRC_CTA_INIT_COUNT
	.align		4
        /*0064*/ 	.byte	0x02, 0x4a
	.zero		1
	.zero		1


	//----- nvinfo : EIATTR_EXIT_INSTR_OFFSETS
	.align		4
        /*0068*/ 	.byte	0x04, 0x1c
        /*006a*/ 	.short	(.L_124 - .L_123)


	//   ....[0]....
.L_123:
        /*006c*/ 	.word	0x000000c0


	//   ....[1]....
        /*0070*/ 	.word	0x00000280


	//   ....[2]....
        /*0074*/ 	.word	0x00000d20


	//----- nvinfo : EIATTR_CRS_STACK_SIZE
	.align		4
.L_124:
        /*0078*/ 	.byte	0x04, 0x1e
        /*007a*/ 	.short	(.L_126 - .L_125)
.L_125:
        /*007c*/ 	.word	0x00000000


	//----- nvinfo : EIATTR_CBANK_PARAM_SIZE
	.align		4
.L_126:
        /*0080*/ 	.byte	0x03, 0x19
        /*0082*/ 	.short	0x0024


	//----- nvinfo : EIATTR_PARAM_CBANK
	.align		4
        /*0084*/ 	.byte	0x04, 0x0a
        /*0086*/ 	.short	(.L_128 - .L_127)
	.align		4
.L_127:
        /*0088*/ 	.word	index@(.nv.constant0._Z10initializePfS_S_P6citiesi)
        /*008c*/ 	.short	0x0380
        /*008e*/ 	.short	0x0024


	//----- nvinfo : EIATTR_SW_WAR
	.align		4
.L_128:
        /*0090*/ 	.byte	0x04, 0x36
        /*0092*/ 	.short	(.L_130 - .L_129)
.L_129:
        /*0094*/ 	.word	0x00000008
.L_130:


//--------------------- .nv.callgraph             --------------------------
	.section	.nv.callgraph,"",@"SHT_CUDA_CALLGRAPH"
	.align	4
	.sectionentsize	8
	.align		4
        /*0000*/ 	.word	0x00000000
	.align		4
        /*0004*/ 	.word	0xffffffff
	.align		4
        /*0008*/ 	.word	0x00000000
	.align		4
        /*000c*/ 	.word	0xfffffffe
	.align		4
        /*0010*/ 	.word	0x00000000
	.align		4
        /*0014*/ 	.word	0xfffffffd
	.align		4
        /*0018*/ 	.word	0x00000000
	.align		4
        /*001c*/ 	.word	0xfffffffc


//--------------------- .nv.constant4             --------------------------
	.section	.nv.constant4,"a",@progbits
	.align	8
	.align		8
.nv.constant4:
        /*0000*/ 	.dword	precalc_xorwow_matrix
	.align		8
        /*0008*/ 	.dword	precalc_xorwow_offset_matrix
	.align		8
        /*0010*/ 	.dword	mrg32k3aM1
	.align		8
        /*0018*/ 	.dword	mrg32k3aM2
	.align		8
        /*0020*/ 	.dword	mrg32k3aM1SubSeq
	.align		8
        /*0028*/ 	.dword	mrg32k3aM2SubSeq
	.align		8
        /*0030*/ 	.dword	mrg32k3aM1Seq
	.align		8
        /*0038*/ 	.dword	mrg32k3aM2Seq


//--------------------- .nv.constant3             --------------------------
	.section	.nv.constant3,"a",@progbits
	.align	8
.nv.constant3:
	.type		__cr_lgamma_table,@object
	.size		__cr_lgamma_table,(.L_8 - __cr_lgamma_table)
__cr_lgamma_table:
        /*0000*/ 	.byte	0x00, 0x00, 0x00, 0x00, 0x00, 0x00, 0x00, 0x00, 0x00, 0x00, 0x00, 0x00, 0x00, 0x00, 0x00, 0x00
        /*0010*/ 	.byte	0xef, 0x39, 0xfa, 0xfe, 0x42, 0x2e, 0xe6, 0x3f, 0x02, 0x20, 0x2a, 0xfa, 0x0b, 0xab, 0xfc, 0x3f
        /*0020*/ 	.byte	0xf9, 0x2c, 0x92, 0x7c, 0xa7, 0x6c, 0x09, 0x40, 0xc9, 0x79, 0x44, 0x3c, 0x64, 0x26, 0x13, 0x40
        /*0030*/ 	.byte	0xca, 0x01, 0xcf, 0x3a, 0x27, 0x51, 0x1a, 0x40, 0x30, 0xcc, 0x2d, 0xf3, 0xe1, 0x0c, 0x21, 0x40
        /*0040*/ 	.byte	0x0d, 0xb7, 0xfc, 0x82, 0x8e, 0x35, 0x25, 0x40
.L_8:


//--------------------- .text._Z16tourConstructionP4antsPfS1_iP17curandStateXORWOW --------------------------
	.section	.text._Z16tourConstructionP4antsPfS1_iP17curandStateXORWOW,"ax",@progbits
	.align	128
        .global         _Z16tourConstructionP4antsPfS1_iP17curandStateXORWOW
        .type           _Z16tourConstructionP4antsPfS1_iP17curandStateXORWOW,@function
        .size           _Z16tourConstructionP4antsPfS1_iP17curandStateXORWOW,(.L_x_61 - _Z16tourConstructionP4antsPfS1_iP17curandStateXORWOW)
        .other          _Z16tourConstructionP4antsPfS1_iP17curandStateXORWOW,@"STO_CUDA_ENTRY STV_DEFAULT"
_Z16tourConstructionP4antsPfS1_iP17curandStateXORWOW:
.text._Z16tourConstructionP4antsPfS1_iP17curandStateXORWOW:
[----:B------:R-:W-:Y:S01]  /*0000*/  LDC R1, c[0x0][0x37c] ;  /* 0x0000df00ff017b82 */ /* 0x000fe20000000800 */
[----:B------:R-:W0:Y:S07]  /*0010*/  S2R R0, SR_TID.X ;  /* 0x0000000000007919 */ /* 0x000e2e0000002100 */
[----:B------:R-:W0:Y:S01]  /*0020*/  S2UR UR5, SR_CTAID.X ;  /* 0x00000000000579c3 */ /* 0x000e220000002500 */
[----:B------:R-:W1:Y:S07]  /*0030*/  LDCU UR4, c[0x0][0x398] ;  /* 0x00007300ff0477ac */ /* 0x000e6e0008000800 */
[----:B------:R-:W0:Y:S01]  /*0040*/  LDC R3, c[0x0][0x360] ;  /* 0x0000d800ff037b82 */ /* 0x000e220000000800 */
[----:B-1----:R-:W-:-:S06]  /*0050*/  UISETP.GE.AND UP0, UPT, UR4, 0x2, UPT ;  /* 0x000000020400788c */ /* 0x002fcc000bf06270 */
[----:B------:R-:W-:Y:S01]  /*0060*/  PLOP3.LUT P0, PT, PT, PT, UP0, 0x80, 0x8 ;  /* 0x000000000008781c */ /* 0x000fe20003f0f008 */
[----:B0-----:R-:W-:-:S05]  /*0070*/  IMAD R3, R3, UR5, R0 ;  /* 0x0000000503037c24 */ /* 0x001fca000f8e0200 */
[----:B------:R-:W-:-:S13]  /*0080*/  ISETP.GE.OR P0, PT, R3, UR4, !P0 ;  /* 0x0000000403007c0c */ /* 0x000fda000c706670 */
[----:B------:R-:W-:Y:S05]  /*0090*/  @P0 EXIT ;  /* 0x000000000000094d */ /* 0x000fea0003800000 */
[----:B------:R-:W0:Y:S01]  /*00a0*/  LDC.64 R16, c[0x0][0x380] ;  /* 0x0000e000ff107b82 */ /* 0x000e220000000a00 */
[----:B------:R-:W1:Y:S07]  /*00b0*/  LDCU.64 UR10, c[0x0][0x358] ;  /* 0x00006b00ff0a77ac */ /* 0x000e6e0008000a00 */
[----:B------:R-:W2:Y:S01]  /*00c0*/  LDC.64 R10, c[0x0][0x3a0] ;  /* 0x0000e800ff0a7b82 */ /* 0x000ea20000000a00 */
[----:B0-----:R-:W-:-:S05]  /*00d0*/  IMAD.WIDE R16, R3, 0x18c, R16 ;  /* 0x0000018c03107825 */ /* 0x001fca00078e0210 */
[----:B-1----:R0:W5:Y:S01]  /*00e0*/  LDG.E R4, desc[UR10][R16.64] ;  /* 0x0000000a10047981 */ /* 0x002162000c1e1900 */
[C---:B------:R-:W-:Y:S01]  /*00f0*/  IADD3 R14, P1, PT, R16.reuse, 0x8, RZ ;  /* 0x00000008100e7810 */ /* 0x040fe20007f3e0ff */
[----:B------:R-:W-:Y:S01]  /*0100*/  ULOP3.LUT UR7, UR4, 0x7, URZ, 0xc0, !UPT ;  /* 0x0000000704077892 */ /* 0x000fe2000f8ec0ff */
[C---:B------:R-:W-:Y:S01]  /*0110*/  IADD3 R12, P0, PT, R16.reuse, 0x4, RZ ;  /* 0x00000004100c7810 */ /* 0x040fe20007f1e0ff */
[----:B------:R-:W-:Y:S01]  /*0120*/  ULOP3.LUT UR8, UR4, 0x3, URZ, 0xc0, !UPT ;  /* 0x0000000304087892 */ /* 0x000fe2000f8ec0ff */
[----:B------:R-:W-:Y:S01]  /*0130*/  IADD3 R5, P2, PT, R16, 0x14, RZ ;  /* 0x0000001410057810 */ /* 0x000fe20007f5e0ff */
[----:B------:R-:W-:Y:S01]  /*0140*/  ULOP3.LUT UR4, UR4, 0x7ffffff8, URZ, 0xc0, !UPT ;  /* 0x7ffffff804047892 */ /* 0x000fe2000f8ec0ff */
[----:B--2---:R-:W-:Y:S01]  /*0150*/  IMAD.WIDE R10, R3, 0x30, R10 ;  /* 0x00000030030a7825 */ /* 0x004fe200078e020a */
[----:B------:R-:W-:Y:S02]  /*0160*/  UMOV UR9, 0x1 ;  /* 0x0000000100097882 */ /* 0x000fe40000000000 */
[----:B------:R-:W-:Y:S01]  /*0170*/  UIADD3 UR6, UPT, UPT, -UR4, URZ, URZ ;  /* 0x000000ff04067290 */ /* 0x000fe2000fffe1ff */
[----:B------:R-:W-:-:S02]  /*0180*/  IMAD.X R15, RZ, RZ, R17, P1 ;  /* 0x000000ffff0f7224 */ /* 0x000fc400008e0611 */
[--C-:B------:R-:W-:Y:S02]  /*0190*/  IMAD.X R13, RZ, RZ, R17.reuse, P0 ;  /* 0x000000ffff0d7224 */ /* 0x100fe400000e0611 */
[----:B0-----:R-:W-:-:S07]  /*01a0*/  IMAD.X R6, RZ, RZ, R17, P2 ;  /* 0x000000ffff067224 */ /* 0x001fce00010e0611 */
.L_x_14:
[----:B0-----:R-:W0:Y:S01]  /*01b0*/  LDCU UR5, c[0x0][0x398] ;  /* 0x00007300ff0577ac */ /* 0x001e220008000800 */
[----:B------:R-:W-:Y:S01]  /*01c0*/  IMAD.MOV.U32 R0, RZ, RZ, RZ ;  /* 0x000000ffff007224 */ /* 0x000fe200078e00ff */
[----:B------:R-:W-:Y:S01]  /*01d0*/  CS2R R8, SRZ ;  /* 0x0000000000087805 */ /* 0x000fe2000001ff00 */
[----:B0-----:R-:W-:Y:S02]  /*01e0*/  UISETP.GE.U32.AND UP0, UPT, UR5, 0x8, UPT ;  /* 0x000000080500788c */ /* 0x001fe4000bf06070 */
[----:B-----5:R-:W-:-:S07]  /*01f0*/  IMAD R7, R4, UR5, RZ ;  /* 0x0000000504077c24 */ /* 0x020fce000f8e02ff */
[----:B------:R-:W-:Y:S05]  /*0200*/  BRA.U !UP0, `(.L_x_0) ;  /* 0x0000000108f87547 */ /* 0x000fea000b800000 */
[----:B------:R-:W0:Y:S01]  /*0210*/  LDC.64 R2, c[0x0][0x390] ;  /* 0x0000e400ff027b82 */ /* 0x000e220000000a00 */
[----:B------:R-:W-:Y:S01]  /*0220*/  IMAD.MOV.U32 R21, RZ, RZ, R6 ;  /* 0x000000ffff157224 */ /* 0x000fe200078e0006 */
[----:B------:R-:W-:Y:S01]  /*0230*/  CS2R R8, SRZ ;  /* 0x0000000000087805 */ /* 0x000fe2000001ff00 */
[----:B------:R-:W-:Y:S01]  /*0240*/  IMAD.MOV.U32 R0, RZ, RZ, R7 ;  /* 0x000000ffff007224 */ /* 0x000fe200078e0007 */
[----:B------:R-:W-:Y:S01]  /*0250*/  UMOV UR5, UR6 ;  /* 0x0000000600057c82 */ /* 0x000fe20008000000 */
[----:B0-----:R-:W-:-:S03]  /*0260*/  IMAD.WIDE R2, R7, 0x4, R2 ;  /* 0x0000000407027825 */ /* 0x001fc600078e0202 */
[----:B------:R-:W-:Y:S01]  /*0270*/  IADD3 R18, P0, PT, R2, 0x10, RZ ;  /* 0x0000001002127810 */ /* 0x000fe20007f1e0ff */
[----:B------:R-:W-:-:S04]  /*0280*/  IMAD.MOV.U32 R2, RZ, RZ, R5 ;  /* 0x000000ffff027224 */ /* 0x000fc800078e0005 */
[----:B------:R-:W-:-:S08]  /*0290*/  IMAD.X R25, RZ, RZ, R3, P0 ;  /* 0x000000ffff197224 */ /* 0x000fd000000e0603 */
.L_x_1:
[----:B------:R-:W-:-:S05]  /*02a0*/  IMAD.MOV.U32 R3, RZ, RZ, R21 ;  /* 0x000000ffff037224 */ /* 0x000fca00078e0015 */
[----:B------:R-:W2:Y:S04]  /*02b0*/  LDG.E R4, desc[UR10][R2.64+-0xc] ;  /* 0xfffff40a02047981 */ /* 0x000ea8000c1e1900 */
[----:B------:R-:W3:Y:S04]  /*02c0*/  LDG.E R19, desc[UR10][R2.64+-0x8] ;  /* 0xfffff80a02137981 */ /* 0x000ee8000c1e1900 */
[----:B------:R-:W4:Y:S04]  /*02d0*/  LDG.E R22, desc[UR10][R2.64+-0x4] ;  /* 0xfffffc0a02167981 */ /* 0x000f28000c1e1900 */
[----:B------:R-:W5:Y:S04]  /*02e0*/  LDG.E R23, desc[UR10][R2.64] ;  /* 0x0000000a02177981 */ /* 0x000f68000c1e1900 */
[----:B------:R-:W5:Y:S04]  /*02f0*/  LDG.E R26, desc[UR10][R2.64+0x4] ;  /* 0x0000040a021a7981 */ /* 0x000f68000c1e1900 */
[----:B------:R-:W5:Y:S04]  /*0300*/  LDG.E R27, desc[UR10][R2.64+0x8] ;  /* 0x0000080a021b7981 */ /* 0x000f68000c1e1900 */
[----:B------:R-:W5:Y:S04]  /*0310*/  LDG.E R28, desc[UR10][R2.64+0xc] ;  /* 0x00000c0a021c7981 */ /* 0x000f68000c1e1900 */
[----:B------:R-:W5:Y:S01]  /*0320*/  LDG.E R29, desc[UR10][R2.64+0x10] ;  /* 0x0000100a021d7981 */ /* 0x000f62000c1e1900 */
[----:B--2---:R-:W-:-:S13]  /*0330*/  ISETP.NE.AND P6, PT, R4, RZ, PT ;  /* 0x000000ff0400720c */ /* 0x004fda0003fc5270 */
[----:B------:R-:W0:Y:S02]  /*0340*/  @!P6 LDC.64 R20, c[0x0][0x390] ;  /* 0x0000e400ff14eb82 */ /* 0x000e240000000a00 */
[----:B0-----:R-:W-:-:S05]  /*0350*/  @!P6 IMAD.WIDE R20, R0, 0x4, R20 ;  /* 0x000000040014e825 */ /* 0x001fca00078e0214 */
[----:B------:R-:W2:Y:S01]  /*0360*/  @!P6 LDG.E R4, desc[UR10][R20.64] ;  /* 0x0000000a1404e981 */ /* 0x000ea2000c1e1900 */
[----:B---3--:R-:W-:Y:S01]  /*0370*/  ISETP.NE.AND P0, PT, R19, RZ, PT ;  /* 0x000000ff1300720c */ /* 0x008fe20003f05270 */
[----:B------:R-:W-:Y:S01]  /*0380*/  IMAD.MOV.U32 R19, RZ, RZ, R25 ;  /* 0x000000ffff137224 */ /* 0x000fe200078e0019 */
[----:B----4-:R-:W-:Y:S02]  /*0390*/  ISETP.NE.AND P1, PT, R22, RZ, PT ;  /* 0x000000ff1600720c */ /* 0x010fe40003f25270 */
[----:B-----5:R-:W-:-:S09]  /*03a0*/  ISETP.NE.AND P2, PT, R23, RZ, PT ;  /* 0x000000ff1700720c */ /* 0x020fd20003f45270 */
[----:B------:R-:W3:Y:S01]  /*03b0*/  @!P0 LDG.E R24, desc[UR10][R18.64+-0xc] ;  /* 0xfffff40a12188981 */ /* 0x000ee2000c1e1900 */
[----:B------:R-:W-:-:S03]  /*03c0*/  ISETP.NE.AND P3, PT, R26, RZ, PT ;  /* 0x000000ff1a00720c */ /* 0x000fc60003f65270 */
[----:B------:R-:W4:Y:S01]  /*03d0*/  @!P1 LDG.E R25, desc[UR10][R18.64+-0x8] ;  /* 0xfffff80a12199981 */ /* 0x000f22000c1e1900 */
[----:B------:R-:W-:-:S03]  /*03e0*/  ISETP.NE.AND P4, PT, R27, RZ, PT ;  /* 0x000000ff1b00720c */ /* 0x000fc60003f85270 */
[----:B------:R-:W5:Y:S01]  /*03f0*/  @!P2 LDG.E R26, desc[UR10][R18.64+-0x4] ;  /* 0xfffffc0a121aa981 */ /* 0x000f62000c1e1900 */
[----:B------:R-:W-:-:S05]  /*0400*/  ISETP.NE.AND P5, PT, R28, RZ, PT ;  /* 0x000000ff1c00720c */ /* 0x000fca0003fa5270 */
[----:B------:R-:W5:Y:S04]  /*0410*/  @!P3 LDG.E R27, desc[UR10][R18.64] ;  /* 0x0000000a121bb981 */ /* 0x000f68000c1e1900 */
[----:B------:R-:W5:Y:S01]  /*0420*/  @!P4 LDG.E R28, desc[UR10][R18.64+0x4] ;  /* 0x0000040a121cc981 */ /* 0x000f62000c1e1900 */
[----:B--2---:R-:W0:Y:S02]  /*0430*/  @!P6 F2F.F64.F32 R20, R4 ;  /* 0x000000040014e310 */ /* 0x004e240000201800 */
[----:B0-----:R-:W-:Y:S01]  /*0440*/  @!P6 DADD R8, R8, R20 ;  /* 0x000000000808e229 */ /* 0x001fe20000000014 */
[----:B------:R-:W-:Y:S02]  /*0450*/  ISETP.NE.AND P6, PT, R29, RZ, PT ;  /* 0x000000ff1d00720c */ /* 0x000fe40003fc5270 */
[----:B------:R-:W2:Y:S11]  /*0460*/  @!P5 LDG.E R29, desc[UR10][R18.64+0x8] ;  /* 0x0000080a121dd981 */ /* 0x000eb6000c1e1900 */
[----:B------:R0:W2:Y:S01]  /*0470*/  @!P6 LDG.E R30, desc[UR10][R18.64+0xc] ;  /* 0x00000c0a121ee981 */ /* 0x0000a2000c1e1900 */
[----:B---3--:R-:W1:Y:S08]  /*0480*/  @!P0 F2F.F64.F32 R20, R24 ;  /* 0x0000001800148310 */ /* 0x008e700000201800 */
[----:B----4-:R-:W3:Y:S01]  /*0490*/  @!P1 F2F.F64.F32 R22, R25 ;  /* 0x0000001900169310 */ /* 0x010ee20000201800 */
[----:B-1----:R-:W-:-:S07]  /*04a0*/  @!P0 DADD R8, R8, R20 ;  /* 0x0000000008088229 */ /* 0x002fce0000000014 */
[----:B-----5:R-:W1:Y:S01]  /*04b0*/  @!P2 F2F.F64.F32 R20, R26 ;  /* 0x0000001a0014a310 */ /* 0x020e620000201800 */
[----:B---3--:R-:W-:-:S07]  /*04c0*/  @!P1 DADD R8, R8, R22 ;  /* 0x0000000008089229 */ /* 0x008fce0000000016 */
[----:B------:R-:W3:Y:S01]  /*04d0*/  @!P3 F2F.F64.F32 R22, R27 ;  /* 0x0000001b0016b310 */ /* 0x000ee20000201800 */
[----:B-1----:R-:W-:-:S07]  /*04e0*/  @!P2 DADD R8, R8, R20 ;  /* 0x000000000808a229 */ /* 0x002fce0000000014 */
[----:B------:R-:W1:Y:S01]  /*04f0*/  @!P4 F2F.F64.F32 R20, R28 ;  /* 0x0000001c0014c310 */ /* 0x000e620000201800 */
[----:B---3--:R-:W-:Y:S01]  /*0500*/  @!P3 DADD R8, R8, R22 ;  /* 0x000000000808b229 */ /* 0x008fe20000000016 */
[----:B------:R-:W-:-:S07]  /*0510*/  UIADD3 UR5, UPT, UPT, UR5, 0x8, URZ ;  /* 0x0000000805057890 */ /* 0x000fce000fffe0ff */
[----:B-1----:R-:W-:Y:S01]  /*0520*/  @!P4 DADD R8, R8, R20 ;  /* 0x000000000808c229 */ /* 0x002fe20000000014 */
[----:B------:R-:W-:Y:S01]  /*0530*/  UISETP.NE.AND UP0, UPT, UR5, URZ, UPT ;  /* 0x000000ff0500728c */ /* 0x000fe2000bf05270 */
[----:B------:R-:W-:Y:S02]  /*0540*/  IADD3 R2, P0, PT, R2, 0x20, RZ ;  /* 0x0000002002027810 */ /* 0x000fe40007f1e0ff */
[----:B0-----:R-:W-:Y:S01]  /*0550*/  IADD3 R18, P1, PT, R18, 0x20, RZ ;  /* 0x0000002012127810 */ /* 0x001fe20007f3e0ff */
[----:B------:R-:W-:-:S04]  /*0560*/  VIADD R0, R0, 0x8 ;  /* 0x0000000800007836 */ /* 0x000fc80000000000 */
[----:B------:R-:W-:Y:S01]  /*0570*/  IMAD.X R25, RZ, RZ, R19, P1 ;  /* 0x000000ffff197224 */ /* 0x000fe200008e0613 */
[----:B--2---:R-:W0:Y:S08]  /*0580*/  @!P5 F2F.F64.F32 R22, R29 ;  /* 0x0000001d0016d310 */ /* 0x004e300000201800 */
[----:B------:R-:W1:Y:S01]  /*0590*/  @!P6 F2F.F64.F32 R20, R30 ;  /* 0x0000001e0014e310 */ /* 0x000e620000201800 */
[----:B0-----:R-:W-:-:S08]  /*05a0*/  @!P5 DADD R8, R8, R22 ;  /* 0x000000000808d229 */ /* 0x001fd00000000016 */
[----:B-1----:R-:W-:Y:S01]  /*05b0*/  @!P6 DADD R8, R8, R20 ;  /* 0x000000000808e229 */ /* 0x002fe20000000014 */
[----:B------:R-:W-:Y:S01]  /*05c0*/  IMAD.X R21, RZ, RZ, R3, P0 ;  /* 0x000000ffff157224 */ /* 0x000fe200000e0603 */
[----:B------:R-:W-:Y:S09]  /*05d0*/  BRA.U UP0, `(.L_x_1) ;  /* 0xfffffffd00307547 */ /* 0x000ff2000b83ffff */
[----:B------:R-:W-:-:S07]  /*05e0*/  IMAD.U32 R0, RZ, RZ, UR4 ;  /* 0x00000004ff007e24 */ /* 0x000fce000f8e00ff */
.L_x_0:
[----:B------:R-:W-:-:S09]  /*05f0*/  UISETP.NE.AND UP0, UPT, UR7, URZ, UPT ;  /* 0x000000ff0700728c */ /* 0x000fd2000bf05270 */
[----:B------:R-:W-:Y:S05]  /*0600*/  BRA.U !UP0, `(.L_x_2) ;  /* 0x0000000508247547 */ /* 0x000fea000b800000 */
[----:B------:R-:W-:Y:S02]  /*0610*/  UIADD3 UR5, UPT, UPT, UR7, -0x1, URZ ;  /* 0xffffffff07057890 */ /* 0x000fe4000fffe0ff */
[----:B------:R-:W-:Y:S02]  /*0620*/  UISETP.NE.AND UP1, UPT, UR8, URZ, UPT ;  /* 0x000000ff0800728c */ /* 0x000fe4000bf25270 */
[----:B------:R-:W-:-:S09]  /*0630*/  UISETP.GE.U32.AND UP0, UPT, UR5, 0x3, UPT ;  /* 0x000000030500788c */ /* 0x000fd2000bf06070 */
[----:B------:R-:W-:Y:S05]  /*0640*/  BRA.U !UP0, `(.L_x_3) ;  /* 0x0000000108787547 */ /* 0x000fea000b800000 */
[----:B------:R-:W-:Y:S01]  /*0650*/  IMAD.WIDE.U32 R18, R0, 0x4, R14 ;  /* 0x0000000400127825 */ /* 0x000fe200078e000e */
[----:B------:R-:W0:Y:S04]  /*0660*/  LDCU.64 UR12, c[0x0][0x390] ;  /* 0x00007200ff0c77ac */ /* 0x000e280008000a00 */
[----:B------:R-:W2:Y:S04]  /*0670*/  LDG.E R2, desc[UR10][R18.64] ;  /* 0x0000000a12027981 */ /* 0x000ea8000c1e1900 */
[----:B------:R-:W3:Y:S04]  /*0680*/  LDG.E R4, desc[UR10][R18.64+0x4] ;  /* 0x0000040a12047981 */ /* 0x000ee8000c1e1900 */
[----:B------:R-:W4:Y:S04]  /*0690*/  LDG.E R20, desc[UR10][R18.64+0x8] ;  /* 0x0000080a12147981 */ /* 0x000f28000c1e1900 */
[----:B------:R-:W5:Y:S01]  /*06a0*/  LDG.E R24, desc[UR10][R18.64+0xc] ;  /* 0x00000c0a12187981 */ /* 0x000f62000c1e1900 */
[----:B------:R-:W-:-:S04]  /*06b0*/  IADD3 R23, P2, PT, R7, R0, RZ ;  /* 0x0000000007177210 */ /* 0x000fc80007f5e0ff */
[----:B------:R-:W-:Y:S02]  /*06c0*/  LEA.HI.X.SX32 R26, R7, RZ, 0x1, P2 ;  /* 0x000000ff071a7211 */ /* 0x000fe400010f0eff */
[----:B0-----:R-:W-:-:S04]  /*06d0*/  LEA R22, P2, R23, UR12, 0x2 ;  /* 0x0000000c17167c11 */ /* 0x001fc8000f8410ff */
[----:B------:R-:W-:Y:S02]  /*06e0*/  LEA.HI.X R23, R23, UR13, R26, 0x2, P2 ;  /* 0x0000000d17177c11 */ /* 0x000fe400090f141a */
[----:B--2---:R-:W-:Y:S02]  /*06f0*/  ISETP.NE.AND P0, PT, R2, RZ, PT ;  /* 0x000000ff0200720c */ /* 0x004fe40003f05270 */
[----:B---3--:R-:W-:-:S11]  /*0700*/  ISETP.NE.AND P1, PT, R4, RZ, PT ;  /* 0x000000ff0400720c */ /* 0x008fd60003f25270 */
[----:B------:R-:W0:Y:S01]  /*0710*/  @!P0 LDC.64 R2, c[0x0][0x390] ;  /* 0x0000e400ff028b82 */ /* 0x000e220000000a00 */
[----:B------:R-:W-:Y:S01]  /*0720*/  @!P0 IMAD.IADD R21, R7, 0x1, R0 ;  /* 0x0000000107158824 */ /* 0x000fe200078e0200 */
[----:B----4-:R-:W-:Y:S02]  /*0730*/  ISETP.NE.AND P2, PT, R20, RZ, PT ;  /* 0x000000ff1400720c */ /* 0x010fe40003f45270 */
[----:B------:R-:W2:Y:S01]  /*0740*/  @!P1 LDG.E R20, desc[UR10][R22.64+0x4] ;  /* 0x0000040a16149981 */ /* 0x000ea2000c1e1900 */
[----:B-----5:R-:W-:-:S10]  /*0750*/  ISETP.NE.AND P3, PT, R24, RZ, PT ;  /* 0x000000ff1800720c */ /* 0x020fd40003f65270 */
[----:B------:R-:W3:Y:S04]  /*0760*/  @!P2 LDG.E R24, desc[UR10][R22.64+0x8] ;  /* 0x0000080a1618a981 */ /* 0x000ee8000c1e1900 */
[----:B------:R-:W4:Y:S01]  /*0770*/  @!P3 LDG.E R25, desc[UR10][R22.64+0xc] ;  /* 0x00000c0a1619b981 */ /* 0x000f22000c1e1900 */
[----:B0-----:R-:W-:-:S05]  /*0780*/  @!P0 IMAD.WIDE R2, R21, 0x4, R2 ;  /* 0x0000000415028825 */ /* 0x001fca00078e0202 */
[----:B------:R-:W5:Y:S01]  /*0790*/  @!P0 LDG.E R4, desc[UR10][R2.64] ;  /* 0x0000000a02048981 */ /* 0x000f62000c1e1900 */
[----:B------:R-:W-:Y:S01]  /*07a0*/  VIADD R0, R0, 0x4 ;  /* 0x0000000400007836 */ /* 0x000fe20000000000 */
[----:B--2---:R-:W-:Y:S08]  /*07b0*/  @!P1 F2F.F64.F32 R20, R20 ;  /* 0x0000001400149310 */ /* 0x004ff00000201800 */
[----:B-----5:R-:W0:Y:S02]  /*07c0*/  @!P0 F2F.F64.F32 R18, R4 ;  /* 0x0000000400128310 */ /* 0x020e240000201800 */
[----:B0-----:R-:W-:-:S06]  /*07d0*/  @!P0 DADD R8, R8, R18 ;  /* 0x0000000008088229 */ /* 0x001fcc0000000012 */
[----:B---3--:R-:W0:Y:S02]  /*07e0*/  @!P2 F2F.F64.F32 R18, R24 ;  /* 0x000000180012a310 */ /* 0x008e240000201800 */
[----:B------:R-:W-:-:S06]  /*07f0*/  @!P1 DADD R8, R8, R20 ;  /* 0x0000000008089229 */ /* 0x000fcc0000000014 */
[----:B----4-:R-:W1:Y:S02]  /*0800*/  @!P3 F2F.F64.F32 R2, R25 ;  /* 0x000000190002b310 */ /* 0x010e640000201800 */
[----:B0-----:R-:W-:-:S08]  /*0810*/  @!P2 DADD R8, R8, R18 ;  /* 0x000000000808a229 */ /* 0x001fd00000000012 */
[----:B-1----:R-:W-:-:S11]  /*0820*/  @!P3 DADD R8, R8, R2 ;  /* 0x000000000808b229 */ /* 0x002fd60000000002 */
.L_x_3:
[----:B------:R-:W-:Y:S05]  /*0830*/  BRA.U !UP1, `(.L_x_2) ;  /* 0x0000000109987547 */ /* 0x000fea000b800000 */
[----:B------:R-:W0:Y:S01]  /*0840*/  LDCU UR5, c[0x0][0x398] ;  /* 0x00007300ff0577ac */ /* 0x000e220008000800 */
[----:B------:R-:W-:Y:S02]  /*0850*/  UISETP.NE.AND UP0, UPT, UR8, 0x1, UPT ;  /* 0x000000010800788c */ /* 0x000fe4000bf05270 */
[----:B0-----:R-:W-:-:S04]  /*0860*/  ULOP3.LUT UR5, UR5, 0x1, URZ, 0xc0, !UPT ;  /* 0x0000000105057892 */ /* 0x001fc8000f8ec0ff */
[----:B------:R-:W-:-:S03]  /*0870*/  UISETP.NE.U32.AND UP1, UPT, UR5, 0x1, UPT ;  /* 0x000000010500788c */ /* 0x000fc6000bf25070 */
[----:B------:R-:W-:Y:S08]  /*0880*/  BRA.U !UP0, `(.L_x_4) ;  /* 0x0000000108507547 */ /* 0x000ff0000b800000 */
[----:B------:R-:W-:-:S05]  /*0890*/  IMAD.WIDE.U32 R2, R0, 0x4, R14 ;  /* 0x0000000400027825 */ /* 0x000fca00078e000e */
[----:B------:R-:W2:Y:S04]  /*08a0*/  LDG.E R18, desc[UR10][R2.64] ;  /* 0x0000000a02127981 */ /* 0x000ea8000c1e1900 */
[----:B------:R-:W3:Y:S01]  /*08b0*/  LDG.E R4, desc[UR10][R2.64+0x4] ;  /* 0x0000040a02047981 */ /* 0x000ee2000c1e1900 */
[----:B--2---:R-:W-:Y:S02]  /*08c0*/  ISETP.NE.AND P0, PT, R18, RZ, PT ;  /* 0x000000ff1200720c */ /* 0x004fe40003f05270 */
[----:B---3--:R-:W-:-:S11]  /*08d0*/  ISETP.NE.AND P1, PT, R4, RZ, PT ;  /* 0x000000ff0400720c */ /* 0x008fd60003f25270 */
[----:B------:R-:W0:Y:S01]  /*08e0*/  @!P0 LDC.64 R18, c[0x0][0x390] ;  /* 0x0000e400ff128b82 */ /* 0x000e220000000a00 */
[C---:B------:R-:W-:Y:S01]  /*08f0*/  @!P0 IMAD.IADD R21, R7.reuse, 0x1, R0 ;  /* 0x0000000107158824 */ /* 0x040fe200078e0200 */
[----:B------:R-:W-:-:S06]  /*0900*/  @!P1 IADD3 R4, P2, PT, R7, R0, RZ ;  /* 0x0000000007049210 */ /* 0x000fcc0007f5e0ff */
[----:B------:R-:W1:Y:S01]  /*0910*/  @!P1 LDC.64 R22, c[0x0][0x390] ;  /* 0x0000e400ff169b82 */ /* 0x000e620000000a00 */
[----:B------:R-:W-:Y:S01]  /*0920*/  @!P1 LEA.HI.X.SX32 R20, R7, RZ, 0x1, P2 ;  /* 0x000000ff07149211 */ /* 0x000fe200010f0eff */
[----:B0-----:R-:W-:-:S06]  /*0930*/  @!P0 IMAD.WIDE R18, R21, 0x4, R18 ;  /* 0x0000000415128825 */ /* 0x001fcc00078e0212 */
[----:B------:R-:W2:Y:S01]  /*0940*/  @!P0 LDG.E R18, desc[UR10][R18.64] ;  /* 0x0000000a12128981 */ /* 0x000ea2000c1e1900 */
[----:B-1----:R-:W-:-:S04]  /*0950*/  @!P1 LEA R22, P2, R4, R22, 0x2 ;  /* 0x0000001604169211 */ /* 0x002fc800078410ff */
[----:B------:R-:W-:-:S05]  /*0960*/  @!P1 LEA.HI.X R23, R4, R23, R20, 0x2, P2 ;  /* 0x0000001704179211 */ /* 0x000fca00010f1414 */
[----:B------:R-:W3:Y:S01]  /*0970*/  @!P1 LDG.E R2, desc[UR10][R22.64+0x4] ;  /* 0x0000040a16029981 */ /* 0x000ee2000c1e1900 */
[----:B------:R-:W-:Y:S01]  /*0980*/  VIADD R0, R0, 0x2 ;  /* 0x0000000200007836 */ /* 0x000fe20000000000 */
[----:B--2---:R-:W0:Y:S08]  /*0990*/  @!P0 F2F.F64.F32 R20, R18 ;  /* 0x0000001200148310 */ /* 0x004e300000201800 */
[----:B---3--:R-:W1:Y:S01]  /*09a0*/  @!P1 F2F.F64.F32 R2, R2 ;  /* 0x0000000200029310 */ /* 0x008e620000201800 */
[----:B0-----:R-:W-:-:S08]  /*09b0*/  @!P0 DADD R8, R8, R20 ;  /* 0x0000000008088229 */ /* 0x001fd00000000014 */
[----:B-1----:R-:W-:-:S11]  /*09c0*/  @!P1 DADD R8, R8, R2 ;  /* 0x0000000008089229 */ /* 0x002fd60000000002 */
.L_x_4:
[----:B------:R-:W-:Y:S05]  /*09d0*/  BRA.U UP1, `(.L_x_2) ;  /* 0x0000000101307547 */ /* 0x000fea000b800000 */
[----:B------:R-:W-:-:S06]  /*09e0*/  IMAD.WIDE.U32 R2, R0, 0x4, R14 ;  /* 0x0000000400027825 */ /* 0x000fcc00078e000e */
[----:B------:R-:W2:Y:S01]  /*09f0*/  LDG.E R2, desc[UR10][R2.64] ;  /* 0x0000000a02027981 */ /* 0x000ea2000c1e1900 */
[----:B------:R-:W-:Y:S01]  /*0a00*/  BSSY.RECONVERGENT B0, `(.L_x_2) ;  /* 0x0000009000007945 */ /* 0x000fe20003800200 */
[----:B--2---:R-:W-:-:S13]  /*0a10*/  ISETP.NE.AND P0, PT, R2, RZ, PT ;  /* 0x000000ff0200720c */ /* 0x004fda0003f05270 */
[----:B------:R-:W-:Y:S05]  /*0a20*/  @P0 BRA `(.L_x_5) ;  /* 0x0000000000180947 */ /* 0x000fea0003800000 */
[----:B------:R-:W0:Y:S01]  /*0a30*/  LDC.64 R2, c[0x0][0x390] ;  /* 0x0000e400ff027b82 */ /* 0x000e220000000a00 */
[----:B------:R-:W-:-:S04]  /*0a40*/  IMAD.IADD R19, R7, 0x1, R0 ;  /* 0x0000000107137824 */ /* 0x000fc800078e0200 */
[----:B0-----:R-:W-:-:S06]  /*0a50*/  IMAD.WIDE R2, R19, 0x4, R2 ;  /* 0x0000000413027825 */ /* 0x001fcc00078e0202 */
[----:B------:R-:W2:Y:S02]  /*0a60*/  LDG.E R2, desc[UR10][R2.64] ;  /* 0x0000000a02027981 */ /* 0x000ea4000c1e1900 */
[----:B--2---:R-:W0:Y:S02]  /*0a70*/  F2F.F64.F32 R18, R2 ;  /* 0x0000000200127310 */ /* 0x004e240000201800 */
[----:B0-----:R-:W-:-:S11]  /*0a80*/  DADD R8, R8, R18 ;  /* 0x0000000008087229 */ /* 0x001fd60000000012 */
.L_x_5:
[----:B------:R-:W-:Y:S05]  /*0a90*/  BSYNC.RECONVERGENT B0 ;  /* 0x0000000000007941 */ /* 0x000fea0003800200 */
.L_x_2:
[----:B------:R-:W0:Y:S01]  /*0aa0*/  LDCU UR5, c[0x0][0x398] ;  /* 0x00007300ff0577ac */ /* 0x000e220008000800 */
[----:B------:R-:W-:Y:S01]  /*0ab0*/  BSSY.RECONVERGENT B0, `(.L_x_6) ;  /* 0x0000054000007945 */ /* 0x000fe20003800200 */
[----:B------:R-:W1:Y:S01]  /*0ac0*/  LDCU UR12, c[0x0][0x398] ;  /* 0x00007300ff0c77ac */ /* 0x000e620008000800 */
[----:B0-----:R-:W-:-:S07]  /*0ad0*/  IMAD.U32 R4, RZ, RZ, UR5 ;  /* 0x00000005ff047e24 */ /* 0x001fce000f8e00ff */
.L_x_13:
[----:B------:R-:W-:Y:S01]  /*0ae0*/  BSSY.RECONVERGENT B1, `(.L_x_7) ;  /* 0x0000008000017945 */ /* 0x000fe20003800200 */
.L_x_8:
[----:B------:R-:W-:-:S05]  /*0af0*/  VIADD R4, R4, 0x1 ;  /* 0x0000000104047836 */ /* 0x000fca0000000000 */
[----:B-1----:R-:W-:-:S04]  /*0b00*/  ISETP.GE.AND P0, PT, R4, UR12, PT ;  /* 0x0000000c04007c0c */ /* 0x002fc8000bf06270 */
[----:B------:R-:W-:-:S05]  /*0b10*/  SEL R4, R4, RZ, !P0 ;  /* 0x000000ff04047207 */ /* 0x000fca0004000000 */
[----:B------:R-:W-:-:S05]  /*0b20*/  IMAD.WIDE R18, R4, 0x4, R14 ;  /* 0x0000000404127825 */ /* 0x000fca00078e020e */
[----:B------:R-:W2:Y:S02]  /*0b30*/  LDG.E R0, desc[UR10][R18.64] ;  /* 0x0000000a12007981 */ /* 0x000ea4000c1e1900 */
[----:B--2---:R-:W-:-:S13]  /*0b40*/  ISETP.NE.AND P0, PT, R0, RZ, PT ;  /* 0x000000ff0000720c */ /* 0x004fda0003f05270 */
[----:B------:R-:W-:Y:S05]  /*0b50*/  @P0 BRA `(.L_x_8) ;  /* 0xfffffffc00e40947 */ /* 0x000fea000383ffff */
[----:B------:R-:W-:Y:S05]  /*0b60*/  BSYNC.RECONVERGENT B1 ;  /* 0x0000000000017941 */ /* 0x000fea0003800200 */
.L_x_7:
[----:B------:R-:W0:Y:S01]  /*0b70*/  LDC.64 R2, c[0x0][0x390] ;  /* 0x0000e400ff027b82 */ /* 0x000e220000000a00 */
[----:B------:R-:W-:-:S04]  /*0b80*/  IMAD.IADD R21, R4, 0x1, R7 ;  /* 0x0000000104157824 */ /* 0x000fc800078e0207 */
[----:B0-----:R-:W-:-:S05]  /*0b90*/  IMAD.WIDE R2, R21, 0x4, R2 ;  /* 0x0000000415027825 */ /* 0x001fca00078e0202 */
[----:B------:R-:W2:Y:S01]  /*0ba0*/  LDG.E R0, desc[UR10][R2.64] ;  /* 0x0000000a02007981 */ /* 0x000ea2000c1e1900 */
[----:B------:R-:W0:Y:S01]  /*0bb0*/  MUFU.RCP64H R21, R9 ;  /* 0x0000000900157308 */ /* 0x000e220000001800 */
[----:B------:R-:W-:Y:S01]  /*0bc0*/  IMAD.MOV.U32 R20, RZ, RZ, 0x1 ;  /* 0x00000001ff147424 */ /* 0x000fe200078e00ff */
[----:B------:R-:W-:Y:S05]  /*0bd0*/  BSSY.RECONVERGENT B1, `(.L_x_9) ;  /* 0x0000014000017945 */ /* 0x000fea0003800200 */
[----:B0-----:R-:W-:-:S08]  /*0be0*/  DFMA R22, R20, -R8, 1 ;  /* 0x3ff000001416742b */ /* 0x001fd00000000808 */
[----:B------:R-:W-:-:S08]  /*0bf0*/  DFMA R22, R22, R22, R22 ;  /* 0x000000161616722b */ /* 0x000fd00000000016 */
[----:B------:R-:W-:-:S08]  /*0c00*/  DFMA R22, R20, R22, R20 ;  /* 0x000000161416722b */ /* 0x000fd00000000014 */
[----:B------:R-:W-:-:S08]  /*0c10*/  DFMA R24, R22, -R8, 1 ;  /* 0x3ff000001618742b */ /* 0x000fd00000000808 */
[----:B------:R-:W-:Y:S01]  /*0c20*/  DFMA R24, R22, R24, R22 ;  /* 0x000000181618722b */ /* 0x000fe20000000016 */
[----:B--2---:R-:W0:Y:S07]  /*0c30*/  F2F.F64.F32 R20, R0 ;  /* 0x0000000000147310 */ /* 0x004e2e0000201800 */
[----:B0-----:R-:W-:Y:S01]  /*0c40*/  DMUL R22, R20, R24 ;  /* 0x0000001814167228 */ /* 0x001fe20000000000 */
[----:B------:R-:W-:-:S07]  /*0c50*/  FSETP.GEU.AND P1, PT, |R21|, 6.5827683646048100446e-37, PT ;  /* 0x036000001500780b */ /* 0x000fce0003f2e200 */
[----:B------:R-:W-:-:S08]  /*0c60*/  DFMA R26, R22, -R8, R20 ;  /* 0x80000008161a722b */ /* 0x000fd00000000014 */
[----:B------:R-:W-:-:S10]  /*0c70*/  DFMA R2, R24, R26, R22 ;  /* 0x0000001a1802722b */ /* 0x000fd40000000016 */
[----:B------:R-:W-:-:S05]  /*0c80*/  FFMA R22, RZ, R9, R3 ;  /* 0x00000009ff167223 */ /* 0x000fca0000000003 */
[----:B------:R-:W-:-:S13]  /*0c90*/  FSETP.GT.AND P0, PT, |R22|, 1.469367938527859385e-39, PT ;  /* 0x001000001600780b */ /* 0x000fda0003f04200 */
[----:B------:R-:W-:Y:S05]  /*0ca0*/  @P0 BRA P1, `(.L_x_10) ;  /* 0x0000000000180947 */ /* 0x000fea0000800000 */
[----:B------:R-:W-:Y:S01]  /*0cb0*/  MOV R24, R8 ;  /* 0x0000000800187202 */ /* 0x000fe20000000f00 */
[----:B------:R-:W-:Y:S01]  /*0cc0*/  IMAD.MOV.U32 R25, RZ, RZ, R9 ;  /* 0x000000ffff197224 */ /* 0x000fe200078e0009 */
[----:B------:R-:W-:-:S07]  /*0cd0*/  MOV R0, 0xcf0 ;  /* 0x00000cf000007802 */ /* 0x000fce0000000f00 */
[----:B------:R-:W-:Y:S05]  /*0ce0*/  CALL.REL.NOINC `($__internal_0_$__cuda_sm20_div_rn_f64_full) ;  /* 0x0000000400147944 */ /* 0x000fea0003c00000 */
[----:B------:R-:W-:Y:S02]  /*0cf0*/  IMAD.MOV.U32 R2, RZ, RZ, R24 ;  /* 0x000000ffff027224 */ /* 0x000fe400078e0018 */
[----:B------:R-:W-:-:S07]  /*0d00*/  IMAD.MOV.U32 R3, RZ, RZ, R25 ;  /* 0x000000ffff037224 */ /* 0x000fce00078e0019 */
.L_x_10:
[----:B------:R-:W-:Y:S05]  /*0d10*/  BSYNC.RECONVERGENT B1 ;  /* 0x0000000000017941 */ /* 0x000fea0003800200 */
.L_x_9:
[----:B------:R-:W2:Y:S04]  /*0d20*/  LDG.E.64 R32, desc[UR10][R10.64] ;  /* 0x0000000a0a207981 */ /* 0x000ea8000c1e1b00 */
[----:B------:R-:W3:Y:S04]  /*0d30*/  LDG.E.64 R20, desc[UR10][R10.64+0x10] ;  /* 0x0000100a0a147981 */ /* 0x000ee8000c1e1b00 */
[----:B------:R-:W4:Y:S01]  /*0d40*/  LDG.E.64 R22, desc[UR10][R10.64+0x8] ;  /* 0x0000080a0a167981 */ /* 0x000f22000c1e1b00 */
[----:B------:R-:W0:Y:S01]  /*0d50*/  MUFU.RCP64H R29, 9.99999778148319232000e+17 ;  /* 0x43abc16d001d7908 */ /* 0x000e220000001800 */
[----:B------:R-:W-:Y:S01]  /*0d60*/  IMAD.MOV.U32 R24, RZ, RZ, 0x674ec800 ;  /* 0x674ec800ff187424 */ /* 0x000fe200078e00ff */
[----:B------:R-:W-:Y:S01]  /*0d70*/  BSSY.RECONVERGENT B1, `(.L_x_11) ;  /* 0x0000025000017945 */ /* 0x000fe20003800200 */
[----:B------:R-:W-:-:S02]  /*0d80*/  IMAD.MOV.U32 R25, RZ, RZ, 0x43abc16d ;  /* 0x43abc16dff197424 */ /* 0x000fc400078e00ff */
[----:B------:R-:W-:-:S06]  /*0d90*/  IMAD.MOV.U32 R28, RZ, RZ, 0x1 ;  /* 0x00000001ff1c7424 */ /* 0x000fcc00078e00ff */
[----:B0-----:R-:W-:-:S08]  /*0da0*/  DFMA R26, R28, -R24, 1 ;  /* 0x3ff000001c1a742b */ /* 0x001fd00000000818 */
[----:B------:R-:W-:-:S08]  /*0db0*/  DFMA R26, R26, R26, R26 ;  /* 0x0000001a1a1a722b */ /* 0x000fd0000000001a */
[----:B------:R-:W-:-:S08]  /*0dc0*/  DFMA R28, R28, R26, R28 ;  /* 0x0000001a1c1c722b */ /* 0x000fd0000000001c */
[----:B------:R-:W-:-:S08]  /*0dd0*/  DFMA R26, R28, -R24, 1 ;  /* 0x3ff000001c1a742b */ /* 0x000fd00000000818 */
[----:B------:R-:W-:Y:S01]  /*0de0*/  DFMA R26, R28, R26, R28 ;  /* 0x0000001a1c1a722b */ /* 0x000fe2000000001c */
[----:B--2---:R-:W-:Y:S01]  /*0df0*/  SHF.R.U32.HI R0, RZ, 0x2, R33 ;  /* 0x00000002ff007819 */ /* 0x004fe20000011621 */
[----:B------:R-:W-:-:S03]  /*0e00*/  VIADD R32, R32, 0x587c5 ;  /* 0x000587c520207836 */ /* 0x000fc60000000000 */
[----:B------:R-:W-:Y:S01]  /*0e10*/  LOP3.LUT R0, R0, R33, RZ, 0x3c, !PT ;  /* 0x0000002100007212 */ /* 0x000fe200078e3cff */
[----:B---3--:R-:W-:Y:S02]  /*0e20*/  IMAD.SHL.U32 R31, R21, 0x10, RZ ;  /* 0x00000010151f7824 */ /* 0x008fe400078e00ff */
[----:B----4-:R-:W-:Y:S02]  /*0e30*/  IMAD.MOV.U32 R33, RZ, RZ, R22 ;  /* 0x000000ffff217224 */ /* 0x010fe400078e0016 */
[----:B------:R-:W-:-:S03]  /*0e40*/  IMAD.SHL.U32 R30, R0, 0x2, RZ ;  /* 0x00000002001e7824 */ /* 0x000fc600078e00ff */
[----:B------:R0:W-:Y:S02]  /*0e50*/  STG.E.64 desc[UR10][R10.64], R32 ;  /* 0x000000200a007986 */ /* 0x0001e4000c101b0a */
[----:B------:R-:W-:-:S04]  /*0e60*/  LOP3.LUT R30, R0, R30, R31, 0x96, !PT ;  /* 0x0000001e001e7212 */ /* 0x000fc800078e961f */
[----:B------:R-:W-:Y:S01]  /*0e70*/  LOP3.LUT R31, R30, R21, RZ, 0x3c, !PT ;  /* 0x000000151e1f7212 */ /* 0x000fe200078e3cff */
[----:B------:R-:W-:-:S04]  /*0e80*/  IMAD.MOV.U32 R30, RZ, RZ, R21 ;  /* 0x000000ffff1e7224 */ /* 0x000fc800078e0015 */
[----:B------:R-:W-:Y:S01]  /*0e90*/  IMAD.IADD R34, R31, 0x1, R32 ;  /* 0x000000011f227824 */ /* 0x000fe200078e0220 */
[----:B------:R0:W-:Y:S05]  /*0ea0*/  STG.E.64 desc[UR10][R10.64+0x10], R30 ;  /* 0x0000101e0a007986 */ /* 0x0001ea000c101b0a */
[----:B------:R-:W1:Y:S02]  /*0eb0*/  I2F.F64.U32 R34, R34 ;  /* 0x0000002200227312 */ /* 0x000e640000201800 */
[----:B-1----:R-:W-:Y:S01]  /*0ec0*/  DMUL R28, R34, R26 ;  /* 0x0000001a221c7228 */ /* 0x002fe20000000000 */
[----:B------:R-:W-:-:S07]  /*0ed0*/  FSETP.GEU.AND P1, PT, |R35|, 6.5827683646048100446e-37, PT ;  /* 0x036000002300780b */ /* 0x000fce0003f2e200 */
[----:B------:R-:W-:-:S08]  /*0ee0*/  DFMA R24, R28, -R24, R34 ;  /* 0x800000181c18722b */ /* 0x000fd00000000022 */
[----:B------:R-:W-:Y:S01]  /*0ef0*/  DFMA R24, R26, R24, R28 ;  /* 0x000000181a18722b */ /* 0x000fe2000000001c */
[----:B------:R-:W-:Y:S02]  /*0f00*/  IMAD.MOV.U32 R27, RZ, RZ, R20 ;  /* 0x000000ffff1b7224 */ /* 0x000fe400078e0014 */
[----:B------:R-:W-:-:S05]  /*0f10*/  IMAD.MOV.U32 R26, RZ, RZ, R23 ;  /* 0x000000ffff1a7224 */ /* 0x000fca00078e0017 */
[----:B------:R0:W-:Y:S02]  /*0f20*/  STG.E.64 desc[UR10][R10.64+0x8], R26 ;  /* 0x0000081a0a007986 */ /* 0x0001e4000c101b0a */
[----:B------:R-:W-:-:S05]  /*0f30*/  FFMA R0, RZ, 343.511138916015625, R25 ;  /* 0x43abc16dff007823 */ /* 0x000fca0000000019 */
[----:B------:R-:W-:-:S13]  /*0f40*/  FSETP.GT.AND P0, PT, |R0|, 1.469367938527859385e-39, PT ;  /* 0x001000000000780b */ /* 0x000fda0003f04200 */
[----:B0-----:R-:W-:Y:S05]  /*0f50*/  @P0 BRA P1, `(.L_x_12) ;  /* 0x0000000000180947 */ /* 0x001fea0000800000 */
[----:B------:R-:W-:Y:S01]  /*0f60*/  IMAD.MOV.U32 R20, RZ, RZ, R34 ;  /* 0x000000ffff147224 */ /* 0x000fe200078e0022 */
[----:B------:R-:W-:Y:S01]  /*0f70*/  MOV R21, R35 ;  /* 0x0000002300157202 */ /* 0x000fe20000000f00 */
[----:B------:R-:W-:Y:S01]  /*0f80*/  IMAD.MOV.U32 R24, RZ, RZ, 0x674ec800 ;  /* 0x674ec800ff187424 */ /* 0x000fe200078e00ff */
[----:B------:R-:W-:Y:S01]  /*0f90*/  MOV R0, 0xfc0 ;  /* 0x00000fc000007802 */ /* 0x000fe20000000f00 */
[----:B------:R-:W-:-:S07]  /*0fa0*/  IMAD.MOV.U32 R25, RZ, RZ, 0x43abc16d ;  /* 0x43abc16dff197424 */ /* 0x000fce00078e00ff */
[----:B------:R-:W-:Y:S05]  /*0fb0*/  CALL.REL.NOINC `($__internal_0_$__cuda_sm20_div_rn_f64_full) ;  /* 0x0000000000607944 */ /* 0x000fea0003c00000 */
.L_x_12:
[----:B------:R-:W-:Y:S05]  /*0fc0*/  BSYNC.RECONVERGENT B1 ;  /* 0x0000000000017941 */ /* 0x000fea0003800200 */
.L_x_11:
[----:B------:R-:W-:-:S14]  /*0fd0*/  DSETP.GEU.AND P0, PT, R24, R2, PT ;  /* 0x000000021800722a */ /* 0x000fdc0003f0e000 */
[----:B------:R-:W-:Y:S05]  /*0fe0*/  @P0 BRA `(.L_x_13) ;  /* 0xfffffff800bc0947 */ /* 0x000fea000383ffff */
[----:B------:R-:W-:Y:S05]  /*0ff0*/  BSYNC.RECONVERGENT B0 ;  /* 0x0000000000007941 */ /* 0x000fea0003800200 */
.L_x_6:
[----:B------:R-:W-:Y:S01]  /*1000*/  IMAD.U32 R3, RZ, RZ, UR9 ;  /* 0x00000009ff037e24 */ /* 0x000fe2000f8e00ff */
[----:B------:R0:W-:Y:S01]  /*1010*/  STG.E desc[UR10][R16.64+0x4], R4 ;  /* 0x0000040410007986 */ /* 0x0001e2000c10190a */
[----:B------:R-:W-:Y:S01]  /*1020*/  IMAD.MOV.U32 R21, RZ, RZ, 0x1 ;  /* 0x00000001ff157424 */ /* 0x000fe200078e00ff */
[----:B------:R-:W1:Y:S01]  /*1030*/  LDC.64 R8, c[0x0][0x388] ;  /* 0x0000e200ff087b82 */ /* 0x000e620000000a00 */
[----:B------:R-:W-:Y:S01]  /*1040*/  IMAD.WIDE.U32 R2, R3, 0x4, R12 ;  /* 0x0000000403027825 */ /* 0x000fe200078e000c */
[----:B------:R-:W2:Y:S02]  /*1050*/  LDCU UR5, c[0x0][0x398] ;  /* 0x00007300ff0577ac */ /* 0x000ea40008000800 */
[----:B------:R0:W-:Y:S04]  /*1060*/  STG.E desc[UR10][R18.64], R21 ;  /* 0x0000001512007986 */ /* 0x0001e8000c10190a */
[----:B------:R0:W-:Y:S04]  /*1070*/  STG.E desc[UR10][R2.64+0xc4], R4 ;  /* 0x0000c40402007986 */ /* 0x0001e8000c10190a */
[----:B------:R-:W2:Y:S02]  /*1080*/  LDG.E R7, desc[UR10][R16.64] ;  /* 0x0000000a10077981 */ /* 0x000ea4000c1e1900 */
[----:B--2---:R-:W-:-:S04]  /*1090*/  IMAD R7, R7, UR5, R4 ;  /* 0x0000000507077c24 */ /* 0x004fc8000f8e0204 */
[----:B-1----:R-:W-:Y:S02]  /*10a0*/  IMAD.WIDE R8, R7, 0x4, R8 ;  /* 0x0000000407087825 */ /* 0x002fe400078e0208 */
[----:B------:R-:W2:Y:S04]  /*10b0*/  LDG.E R7, desc[UR10][R16.64+0x188] ;  /* 0x0001880a10077981 */ /* 0x000ea8000c1e1900 */
[----:B------:R-:W2:Y:S01]  /*10c0*/  LDG.E R8, desc[UR10][R8.64] ;  /* 0x0000000a08087981 */ /* 0x000ea2000c1e1900 */
[----:B------:R-:W-:-:S03]  /*10d0*/  UIADD3 UR9, UPT, UPT, UR9, 0x1, URZ ;  /* 0x0000000109097890 */ /* 0x000fc6000fffe0ff */
[----:B------:R0:W-:Y:S01]  /*10e0*/  STG.E desc[UR10][R16.64], R4 ;  /* 0x0000000410007986 */ /* 0x0001e2000c10190a */
[----:B------:R-:W-:Y:S01]  /*10f0*/  UISETP.NE.AND UP0, UPT, UR9, UR5, UPT ;  /* 0x000000050900728c */ /* 0x000fe2000bf05270 */
[----:B--2---:R-:W-:-:S05]  /*1100*/  FADD R7, R8, R7 ;  /* 0x0000000708077221 */ /* 0x004fca0000000000 */
[----:B------:R0:W-:Y:S03]  /*1110*/  STG.E desc[UR10][R16.64+0x188], R7 ;  /* 0x0001880710007986 */ /* 0x0001e6000c10190a */
[----:B------:R-:W-:Y:S05]  /*1120*/  BRA.U UP0, `(.L_x_14) ;  /* 0xfffffff100207547 */ /* 0x000fea000b83ffff */
[----:B------:R-:W-:Y:S05]  /*1130*/  EXIT ;  /* 0x000000000000794d */ /* 0x000fea0003800000 */
        .weak           $__internal_0_$__cuda_sm20_div_rn_f64_full
        .type           $__internal_0_$__cuda_sm20_div_rn_f64_full,@function
        .size           $__internal_0_$__cuda_sm20_div_rn_f64_full,(.L_x_61 - $__internal_0_$__cuda_sm20_div_rn_f64_full)
$__internal_0_$__cuda_sm20_div_rn_f64_full:
[----:B------:R-:W-:Y:S01]  /*1140*/  FSETP.GEU.AND P2, PT, |R21|, 1.469367938527859385e-39, PT ;  /* 0x001000001500780b */ /* 0x000fe20003f4e200 */
[----:B------:R-:W-:Y:S01]  /*1150*/  IMAD.MOV.U32 R35, RZ, RZ, 0x1ca00000 ;  /* 0x1ca00000ff237424 */ /* 0x000fe200078e00ff */
[C---:B------:R-:W-:Y:S01]  /*1160*/  FSETP.GEU.AND P0, PT, |R25|.reuse, 1.469367938527859385e-39, PT ;  /* 0x001000001900780b */ /* 0x040fe20003f0e200 */
[----:B------:R-:W-:Y:S01]  /*1170*/  IMAD.MOV.U32 R26, RZ, RZ, R20 ;  /* 0x000000ffff1a7224 */ /* 0x000fe200078e0014 */
[----:B------:R-:W-:Y:S01]  /*1180*/  LOP3.LUT R22, R25, 0x800fffff, RZ, 0xc0, !PT ;  /* 0x800fffff19167812 */ /* 0x000fe200078ec0ff */
[----:B------:R-:W-:Y:S01]  /*1190*/  IMAD.MOV.U32 R28, RZ, RZ, 0x1 ;  /* 0x00000001ff1c7424 */ /* 0x000fe200078e00ff */
[----:B------:R-:W-:Y:S01]  /*11a0*/  LOP3.LUT R34, R21, 0x7ff00000, RZ, 0xc0, !PT ;  /* 0x7ff0000015227812 */ /* 0x000fe200078ec0ff */
[----:B------:R-:W-:Y:S01]  /*11b0*/  BSSY.RECONVERGENT B2, `(.L_x_15) ;  /* 0x0000050000027945 */ /* 0x000fe20003800200 */
[----:B------:R-:W-:Y:S01]  /*11c0*/  LOP3.LUT R23, R22, 0x3ff00000, RZ, 0xfc, !PT ;  /* 0x3ff0000016177812 */ /* 0x000fe200078efcff */
[----:B------:R-:W-:Y:S01]  /*11d0*/  IMAD.MOV.U32 R22, RZ, RZ, R24 ;  /* 0x000000ffff167224 */ /* 0x000fe200078e0018 */
[----:B------:R-:W-:-:S03]  /*11e0*/  LOP3.LUT R37, R25, 0x7ff00000, RZ, 0xc0, !PT ;  /* 0x7ff0000019257812 */ /* 0x000fc600078ec0ff */
[----:B------:R-:W-:Y:S01]  /*11f0*/  @!P2 LOP3.LUT R27, R25, 0x7ff00000, RZ, 0xc0, !PT ;  /* 0x7ff00000191ba812 */ /* 0x000fe200078ec0ff */
[----:B------:R-:W-:Y:S01]  /*1200*/  @!P2 IMAD.MOV.U32 R30, RZ, RZ, RZ ;  /* 0x000000ffff1ea224 */ /* 0x000fe200078e00ff */
[----:B------:R-:W-:Y:S01]  /*1210*/  @!P0 DMUL R22, R24, 8.98846567431157953865e+307 ;  /* 0x7fe0000018168828 */ /* 0x000fe20000000000 */
[C---:B------:R-:W-:Y:S02]  /*1220*/  ISETP.GE.U32.AND P1, PT, R34.reuse, R37, PT ;  /* 0x000000252200720c */ /* 0x040fe40003f26070 */
[----:B------:R-:W-:Y:S02]  /*1230*/  @!P2 ISETP.GE.U32.AND P3, PT, R34, R27, PT ;  /* 0x0000001b2200a20c */ /* 0x000fe40003f66070 */
[C---:B------:R-:W-:Y:S01]  /*1240*/  SEL R27, R35.reuse, 0x63400000, !P1 ;  /* 0x63400000231b7807 */ /* 0x040fe20004800000 */
[----:B------:R-:W0:Y:S01]  /*1250*/  MUFU.RCP64H R29, R23 ;  /* 0x00000017001d7308 */ /* 0x000e220000001800 */
[----:B------:R-:W-:Y:S02]  /*1260*/  @!P2 SEL R31, R35, 0x63400000, !P3 ;  /* 0x63400000231fa807 */ /* 0x000fe40005800000 */
[----:B------:R-:W-:-:S02]  /*1270*/  LOP3.LUT R27, R27, 0x800fffff, R21, 0xf8, !PT ;  /* 0x800fffff1b1b7812 */ /* 0x000fc400078ef815 */
[----:B------:R-:W-:Y:S02]  /*1280*/  @!P2 LOP3.LUT R31, R31, 0x80000000, R21, 0xf8, !PT ;  /* 0x800000001f1fa812 */ /* 0x000fe400078ef815 */
[----:B------:R-:W-:Y:S02]  /*1290*/  @!P0 LOP3.LUT R37, R23, 0x7ff00000, RZ, 0xc0, !PT ;  /* 0x7ff0000017258812 */ /* 0x000fe400078ec0ff */
[----:B------:R-:W-:-:S06]  /*12a0*/  @!P2 LOP3.LUT R31, R31, 0x100000, RZ, 0xfc, !PT ;  /* 0x001000001f1fa812 */ /* 0x000fcc00078efcff */
[----:B------:R-:W-:Y:S02]  /*12b0*/  @!P2 DFMA R26, R26, 2, -R30 ;  /* 0x400000001a1aa82b */ /* 0x000fe4000000081e */
[----:B0-----:R-:W-:-:S08]  /*12c0*/  DFMA R30, R28, -R22, 1 ;  /* 0x3ff000001c1e742b */ /* 0x001fd00000000816 */
[----:B------:R-:W-:-:S08]  /*12d0*/  DFMA R30, R30, R30, R30 ;  /* 0x0000001e1e1e722b */ /* 0x000fd0000000001e */
[----:B------:R-:W-:-:S08]  /*12e0*/  DFMA R30, R28, R30, R28 ;  /* 0x0000001e1c1e722b */ /* 0x000fd0000000001c */
[----:B------:R-:W-:-:S08]  /*12f0*/  DFMA R28, R30, -R22, 1 ;  /* 0x3ff000001e1c742b */ /* 0x000fd00000000816 */
[----:B------:R-:W-:-:S08]  /*1300*/  DFMA R28, R30, R28, R30 ;  /* 0x0000001c1e1c722b */ /* 0x000fd0000000001e */
[----:B------:R-:W-:-:S08]  /*1310*/  DMUL R30, R28, R26 ;  /* 0x0000001a1c1e7228 */ /* 0x000fd00000000000 */
[----:B------:R-:W-:-:S08]  /*1320*/  DFMA R32, R30, -R22, R26 ;  /* 0x800000161e20722b */ /* 0x000fd0000000001a */
[----:B------:R-:W-:Y:S01]  /*1330*/  DFMA R32, R28, R32, R30 ;  /* 0x000000201c20722b */ /* 0x000fe2000000001e */
[----:B------:R-:W-:Y:S01]  /*1340*/  IMAD.MOV.U32 R30, RZ, RZ, R34 ;  /* 0x000000ffff1e7224 */ /* 0x000fe200078e0022 */
[----:B------:R-:W-:-:S05]  /*1350*/  @!P2 LOP3.LUT R30, R27, 0x7ff00000, RZ, 0xc0, !PT ;  /* 0x7ff000001b1ea812 */ /* 0x000fca00078ec0ff */
[----:B------:R-:W-:-:S05]  /*1360*/  VIADD R28, R30, 0xffffffff ;  /* 0xffffffff1e1c7836 */ /* 0x000fca0000000000 */
[----:B------:R-:W-:Y:S01]  /*1370*/  ISETP.GT.U32.AND P0, PT, R28, 0x7feffffe, PT ;  /* 0x7feffffe1c00780c */ /* 0x000fe20003f04070 */
[----:B------:R-:W-:-:S05]  /*1380*/  VIADD R28, R37, 0xffffffff ;  /* 0xffffffff251c7836 */ /* 0x000fca0000000000 */
[----:B------:R-:W-:-:S13]  /*1390*/  ISETP.GT.U32.OR P0, PT, R28, 0x7feffffe, P0 ;  /* 0x7feffffe1c00780c */ /* 0x000fda0000704470 */
[----:B------:R-:W-:Y:S05]  /*13a0*/  @P0 BRA `(.L_x_16) ;  /* 0x00000000006c0947 */ /* 0x000fea0003800000 */
[----:B------:R-:W-:-:S04]  /*13b0*/  LOP3.LUT R21, R25, 0x7ff00000, RZ, 0xc0, !PT ;  /* 0x7ff0000019157812 */ /* 0x000fc800078ec0ff */
[CC--:B------:R-:W-:Y:S02]  /*13c0*/  VIADDMNMX R20, R34.reuse, -R21.reuse, 0xb9600000, !PT ;  /* 0xb960000022147446 */ /* 0x0c0fe40007800915 */
[----:B------:R-:W-:Y:S02]  /*13d0*/  ISETP.GE.U32.AND P0, PT, R34, R21, PT ;  /* 0x000000152200720c */ /* 0x000fe40003f06070 */
[----:B------:R-:W-:Y:S02]  /*13e0*/  VIMNMX R20, PT, PT, R20, 0x46a00000, PT ;  /* 0x46a0000014147848 */ /* 0x000fe40003fe0100 */
[----:B------:R-:W-:-:S05]  /*13f0*/  SEL R35, R35, 0x63400000, !P0 ;  /* 0x6340000023237807 */ /* 0x000fca0004000000 */
[----:B------:R-:W-:Y:S02]  /*1400*/  IMAD.IADD R30, R20, 0x1, -R35 ;  /* 0x00000001141e7824 */ /* 0x000fe400078e0a23 */
[----:B------:R-:W-:Y:S02]  /*1410*/  IMAD.MOV.U32 R20, RZ, RZ, RZ ;  /* 0x000000ffff147224 */ /* 0x000fe400078e00ff */
[----:B------:R-:W-:-:S06]  /*1420*/  VIADD R21, R30, 0x7fe00000 ;  /* 0x7fe000001e157836 */ /* 0x000fcc0000000000 */
[----:B------:R-:W-:-:S10]  /*1430*/  DMUL R28, R32, R20 ;  /* 0x00000014201c7228 */ /* 0x000fd40000000000 */
[----:B------:R-:W-:-:S13]  /*1440*/  FSETP.GTU.AND P0, PT, |R29|, 1.469367938527859385e-39, PT ;  /* 0x001000001d00780b */ /* 0x000fda0003f0c200 */
[----:B------:R-:W-:Y:S05]  /*1450*/  @P0 BRA `(.L_x_17) ;  /* 0x0000000000940947 */ /* 0x000fea0003800000 */
[----:B------:R-:W-:-:S06]  /*1460*/  DFMA R22, R32, -R22, R26 ;  /* 0x800000162016722b */ /* 0x000fcc000000001a */
[----:B------:R-:W-:-:S04]  /*1470*/  MOV R22, RZ ;  /* 0x000000ff00167202 */ /* 0x000fc80000000f00 */
[C---:B------:R-:W-:Y:S02]  /*1480*/  FSETP.NEU.AND P0, PT, R23.reuse, RZ, PT ;  /* 0x000000ff1700720b */ /* 0x040fe40003f0d000 */
[----:B------:R-:W-:-:S04]  /*1490*/  LOP3.LUT R25, R23, 0x80000000, R25, 0x48, !PT ;  /* 0x8000000017197812 */ /* 0x000fc800078e4819 */
[----:B------:R-:W-:-:S07]  /*14a0*/  LOP3.LUT R23, R25, R21, RZ, 0xfc, !PT ;  /* 0x0000001519177212 */ /* 0x000fce00078efcff */
[----:B------:R-:W-:Y:S05]  /*14b0*/  @!P0 BRA `(.L_x_17) ;  /* 0x00000000007c8947 */ /* 0x000fea0003800000 */
[----:B------:R-:W-:Y:S01]  /*14c0*/  IMAD.MOV R21, RZ, RZ, -R30 ;  /* 0x000000ffff157224 */ /* 0x000fe200078e0a1e */
[----:B------:R-:W-:Y:S01]  /*14d0*/  DMUL.RP R22, R32, R22 ;  /* 0x0000001620167228 */ /* 0x000fe20000008000 */
[----:B------:R-:W-:-:S06]  /*14e0*/  IMAD.MOV.U32 R20, RZ, RZ, RZ ;  /* 0x000000ffff147224 */ /* 0x000fcc00078e00ff */
[----:B------:R-:W-:-:S03]  /*14f0*/  DFMA R20, R28, -R20, R32 ;  /* 0x800000141c14722b */ /* 0x000fc60000000020 */
[----:B------:R-:W-:-:S03]  /*1500*/  LOP3.LUT R25, R23, R25, RZ, 0x3c, !PT ;  /* 0x0000001917197212 */ /* 0x000fc600078e3cff */
[----:B------:R-:W-:-:S04]  /*1510*/  IADD3 R20, PT, PT, -R30, -0x43300000, RZ ;  /* 0xbcd000001e147810 */ /* 0x000fc80007ffe1ff */
[----:B------:R-:W-:-:S04]  /*1520*/  FSETP.NEU.AND P0, PT, |R21|, R20, PT ;  /* 0x000000141500720b */ /* 0x000fc80003f0d200 */
[----:B------:R-:W-:Y:S02]  /*1530*/  FSEL R28, R22, R28, !P0 ;  /* 0x0000001c161c7208 */ /* 0x000fe40004000000 */
[----:B------:R-:W-:Y:S01]  /*1540*/  FSEL R29, R25, R29, !P0 ;  /* 0x0000001d191d7208 */ /* 0x000fe20004000000 */
[----:B------:R-:W-:Y:S06]  /*1550*/  BRA `(.L_x_17) ;  /* 0x0000000000547947 */ /* 0x000fec0003800000 */
.L_x_16:
[----:B------:R-:W-:-:S14]  /*1560*/  DSETP.NAN.AND P0, PT, R20, R20, PT ;  /* 0x000000141400722a */ /* 0x000fdc0003f08000 */
[----:B------:R-:W-:Y:S05]  /*1570*/  @P0 BRA `(.L_x_18) ;  /* 0x0000000000440947 */ /* 0x000fea0003800000 */
[----:B------:R-:W-:-:S14]  /*1580*/  DSETP.NAN.AND P0, PT, R24, R24, PT ;  /* 0x000000181800722a */ /* 0x000fdc0003f08000 */
[----:B------:R-:W-:Y:S05]  /*1590*/  @P0 BRA `(.L_x_19) ;  /* 0x0000000000300947 */ /* 0x000fea0003800000 */
[----:B------:R-:W-:Y:S01]  /*15a0*/  ISETP.NE.AND P0, PT, R30, R37, PT ;  /* 0x000000251e00720c */ /* 0x000fe20003f05270 */
[----:B------:R-:W-:Y:S02]  /*15b0*/  IMAD.MOV.U32 R28, RZ, RZ, 0x0 ;  /* 0x00000000ff1c7424 */ /* 0x000fe400078e00ff */
[----:B------:R-:W-:-:S10]  /*15c0*/  IMAD.MOV.U32 R29, RZ, RZ, -0x80000 ;  /* 0xfff80000ff1d7424 */ /* 0x000fd400078e00ff */
[----:B------:R-:W-:Y:S05]  /*15d0*/  @!P0 BRA `(.L_x_17) ;  /* 0x0000000000348947 */ /* 0x000fea0003800000 */
[----:B------:R-:W-:Y:S02]  /*15e0*/  ISETP.NE.AND P0, PT, R30, 0x7ff00000, PT ;  /* 0x7ff000001e00780c */ /* 0x000fe40003f05270 */
[----:B------:R-:W-:Y:S02]  /*15f0*/  LOP3.LUT R29, R21, 0x80000000, R25, 0x48, !PT ;  /* 0x80000000151d7812 */ /* 0x000fe400078e4819 */
[----:B------:R-:W-:-:S13]  /*1600*/  ISETP.EQ.OR P0, PT, R37, RZ, !P0 ;  /* 0x000000ff2500720c */ /* 0x000fda0004702670 */
[----:B------:R-:W-:Y:S01]  /*1610*/  @P0 LOP3.LUT R20, R29, 0x7ff00000, RZ, 0xfc, !PT ;  /* 0x7ff000001d140812 */ /* 0x000fe200078efcff */
[----:B------:R-:W-:Y:S02]  /*1620*/  @!P0 IMAD.MOV.U32 R28, RZ, RZ, RZ ;  /* 0x000000ffff1c8224 */ /* 0x000fe400078e00ff */
[----:B------:R-:W-:Y:S02]  /*1630*/  @P0 IMAD.MOV.U32 R28, RZ, RZ, RZ ;  /* 0x000000ffff1c0224 */ /* 0x000fe400078e00ff */
[----:B------:R-:W-:Y:S01]  /*1640*/  @P0 IMAD.MOV.U32 R29, RZ, RZ, R20 ;  /* 0x000000ffff1d0224 */ /* 0x000fe200078e0014 */
[----:B------:R-:W-:Y:S06]  /*1650*/  BRA `(.L_x_17) ;  /* 0x0000000000147947 */ /* 0x000fec0003800000 */
.L_x_19:
[----:B------:R-:W-:Y:S01]  /*1660*/  LOP3.LUT R29, R25, 0x80000, RZ, 0xfc, !PT ;  /* 0x00080000191d7812 */ /* 0x000fe200078efcff */
[----:B------:R-:W-:Y:S01]  /*1670*/  IMAD.MOV.U32 R28, RZ, RZ, R24 ;  /* 0x000000ffff1c7224 */ /* 0x000fe200078e0018 */
[----:B------:R-:W-:Y:S06]  /*1680*/  BRA `(.L_x_17) ;  /* 0x0000000000087947 */ /* 0x000fec0003800000 */
.L_x_18:
[----:B------:R-:W-:Y:S01]  /*1690*/  LOP3.LUT R29, R21, 0x80000, RZ, 0xfc, !PT ;  /* 0x00080000151d7812 */ /* 0x000fe200078efcff */
[----:B------:R-:W-:-:S07]  /*16a0*/  IMAD.MOV.U32 R28, RZ, RZ, R20 ;  /* 0x000000ffff1c7224 */ /* 0x000fce00078e0014 */
.L_x_17:
[----:B------:R-:W-:Y:S05]  /*16b0*/  BSYNC.RECONVERGENT B2 ;  /* 0x0000000000027941 */ /* 0x000fea0003800200 */
.L_x_15:
[----:B------:R-:W-:Y:S02]  /*16c0*/  IMAD.MOV.U32 R20, RZ, RZ, R0 ;  /* 0x000000ffff147224 */ /* 0x000fe400078e0000 */
[----:B------:R-:W-:Y:S02]  /*16d0*/  IMAD.MOV.U32 R21, RZ, RZ, 0x0 ;  /* 0x00000000ff157424 */ /* 0x000fe400078e00ff */
[----:B------:R-:W-:Y:S02]  /*16e0*/  IMAD.MOV.U32 R24, RZ, RZ, R28 ;  /* 0x000000ffff187224 */ /* 0x000fe400078e001c */
[----:B------:R-:W-:Y:S01]  /*16f0*/  IMAD.MOV.U32 R25, RZ, RZ, R29 ;  /* 0x000000ffff197224 */ /* 0x000fe200078e001d */
[----:B------:R-:W-:Y:S06]  /*1700*/  RET.REL.NODEC R20 `(_Z16tourConstructionP4antsPfS1_iP17curandStateXORWOW) ;  /* 0xffffffe8143c7950 */ /* 0x000fec0003c3ffff */
.L_x_20:
[----:B------:R-:W-:-:S00]  /*1710*/  BRA `(.L_x_20) ;  /* 0xfffffffc00fc7947 */ /* 0x000fc0000383ffff */
[----:B------:R-:W-:-:S00]  /*1720*/  NOP ;  /* 0x0000000000007918 */ /* 0x000fc00000000000 */
        /* <DEDUP_REMOVED lines=13> */
.L_x_61:


//--------------------- .text._Z11calcFitnessPfS_S_i --------------------------
	.section	.text._Z11calcFitnessPfS_S_i,"ax",@progbits
	.align	128
        .global         _Z11calcFitnessPfS_S_i
        .type           _Z11calcFitnessPfS_S_i,@function
        .size           _Z11calcFitnessPfS_S_i,(.L_x_62 - _Z11calcFitnessPfS_S_i)
        .other          _Z11calcFitnessPfS_S_i,@"STO_CUDA_ENTRY STV_DEFAULT"
_Z11calcFitnessPfS_S_i:
.text._Z11calcFitnessPfS_S_i:
[----:B------:R-:W-:Y:S01]  /*0000*/  LDC R1, c[0x0][0x37c] ;  /* 0x0000df00ff017b82 */ /* 0x000fe20000000800 */
[----:B------:R-:W0:Y:S07]  /*0010*/  S2R R0, SR_TID.Y ;  /* 0x0000000000007919 */ /* 0x000e2e0000002200 */
[----:B------:R-:W0:Y:S01]  /*0020*/  S2UR UR4, SR_CTAID.Y ;  /* 0x00000000000479c3 */ /* 0x000e220000002600 */
[----:B------:R-:W1:Y:S01]  /*0030*/  LDCU UR6, c[0x0][0x398] ;  /* 0x00007300ff0677ac */ /* 0x000e620008000800 */
[----:B------:R-:W2:Y:S06]  /*0040*/  S2R R5, SR_TID.X ;  /* 0x0000000000057919 */ /* 0x000eac0000002100 */
[----:B------:R-:W0:Y:S08]  /*0050*/  LDC R3, c[0x0][0x364] ;  /* 0x0000d900ff037b82 */ /* 0x000e300000000800 */
[----:B------:R-:W2:Y:S08]  /*0060*/  S2UR UR5, SR_CTAID.X ;  /* 0x00000000000579c3 */ /* 0x000eb00000002500 */
[----:B------:R-:W2:Y:S01]  /*0070*/  LDC R2, c[0x0][0x360] ;  /* 0x0000d800ff027b82 */ /* 0x000ea20000000800 */
[----:B0-----:R-:W-:-:S02]  /*0080*/  IMAD R3, R3, UR4, R0 ;  /* 0x0000000403037c24 */ /* 0x001fc4000f8e0200 */
[----:B--2---:R-:W-:-:S05]  /*0090*/  IMAD R0, R2, UR5, R5 ;  /* 0x0000000502007c24 */ /* 0x004fca000f8e0205 */
[----:B------:R-:W-:-:S04]  /*00a0*/  VIMNMX R2, PT, PT, R3, R0, !PT ;  /* 0x0000000003027248 */ /* 0x000fc80007fe0100 */
[----:B-1----:R-:W-:-:S13]  /*00b0*/  ISETP.GE.AND P0, PT, R2, UR6, PT ;  /* 0x0000000602007c0c */ /* 0x002fda000bf06270 */
[----:B------:R-:W-:Y:S05]  /*00c0*/  @P0 EXIT ;  /* 0x000000000000094d */ /* 0x000fea0003800000 */
[----:B------:R-:W0:Y:S01]  /*00d0*/  LDC.64 R4, c[0x0][0x390] ;  /* 0x0000e400ff047b82 */ /* 0x000e220000000a00 */
[----:B------:R-:W1:Y:S01]  /*00e0*/  LDCU.64 UR4, c[0x0][0x358] ;  /* 0x00006b00ff0477ac */ /* 0x000e620008000a00 */
[----:B------:R-:W-:-:S04]  /*00f0*/  IMAD R3, R3, UR6, R0 ;  /* 0x0000000603037c24 */ /* 0x000fc8000f8e0200 */
[----:B0-----:R-:W-:-:S05]  /*0100*/  IMAD.WIDE R4, R3, 0x4, R4 ;  /* 0x0000000403047825 */ /* 0x001fca00078e0204 */
[----:B-1----:R-:W2:Y:S01]  /*0110*/  LDG.E R0, desc[UR4][R4.64] ;  /* 0x0000000404007981 */ /* 0x002ea2000c1e1900 */
[----:B------:R-:W-:Y:S01]  /*0120*/  HFMA2 R13, -RZ, RZ, 0.771484375, 0.21533203125 ;  /* 0x3a2c32e4ff0d7431 */ /* 0x000fe200000001ff */
[----:B------:R-:W-:Y:S01]  /*0130*/  BSSY.RECONVERGENT B0, `(.L_x_21) ;  /* 0x0000047000007945 */ /* 0x000fe20003800200 */
[C---:B--2---:R-:W-:Y:S01]  /*0140*/  FMUL R7, |R0|.reuse, 16777216 ;  /* 0x4b80000000077820 */ /* 0x044fe20000400200 */
[C---:B------:R-:W-:Y:S02]  /*0150*/  FSETP.GEU.AND P0, PT, |R0|.reuse, 1.175494350822287508e-38, PT ;  /* 0x008000000000780b */ /* 0x040fe40003f0e200 */
[----:B------:R-:W-:Y:S02]  /*0160*/  FSETP.NEU.AND P2, PT, R0, 1, PT ;  /* 0x3f8000000000780b */ /* 0x000fe40003f4d000 */
[----:B------:R-:W-:-:S04]  /*0170*/  FSEL R7, R7, |R0|, !P0 ;  /* 0x4000000007077208 */ /* 0x000fc80004000000 */
[----:B------:R-:W-:-:S04]  /*0180*/  IADD3 R2, PT, PT, R7, -0x3f3504f3, RZ ;  /* 0xc0cafb0d07027810 */ /* 0x000fc80007ffe0ff */
[----:B------:R-:W-:Y:S02]  /*0190*/  LOP3.LUT R6, R2, 0xff800000, RZ, 0xc0, !PT ;  /* 0xff80000002067812 */ /* 0x000fe400078ec0ff */
[----:B------:R-:W-:Y:S02]  /*01a0*/  FSEL R2, RZ, -24, P0 ;  /* 0xc1c00000ff027808 */ /* 0x000fe40000000000 */
[-C--:B------:R-:W-:Y:S02]  /*01b0*/  IADD3 R7, PT, PT, R7, -R6.reuse, RZ ;  /* 0x8000000607077210 */ /* 0x080fe40007ffe0ff */
[----:B------:R-:W-:-:S03]  /*01c0*/  I2FP.F32.S32 R5, R6 ;  /* 0x0000000600057245 */ /* 0x000fc60000201400 */
[C---:B------:R-:W-:Y:S01]  /*01d0*/  FADD R8, R7.reuse, 1 ;  /* 0x3f80000007087421 */ /* 0x040fe20000000000 */
[----:B------:R-:W-:Y:S01]  /*01e0*/  FADD R7, R7, -1 ;  /* 0xbf80000007077421 */ /* 0x000fe20000000000 */
[----:B------:R-:W-:-:S03]  /*01f0*/  FFMA R2, R5, 1.1920928955078125e-07, R2 ;  /* 0x3400000005027823 */ /* 0x000fc60000000002 */
[----:B------:R-:W-:Y:S01]  /*0200*/  FADD R9, R7, R7 ;  /* 0x0000000707097221 */ /* 0x000fe20000000000 */
[----:B------:R-:W0:Y:S03]  /*0210*/  MUFU.RCP R8, R8 ;  /* 0x0000000800087308 */ /* 0x000e260000001000 */
[----:B0-----:R-:W-:-:S04]  /*0220*/  FMUL R9, R8, R9 ;  /* 0x0000000908097220 */ /* 0x001fc80000400000 */
[----:B------:R-:W-:Y:S01]  /*0230*/  FADD R5, R7, -R9 ;  /* 0x8000000907057221 */ /* 0x000fe20000000000 */
[C---:B------:R-:W-:Y:S01]  /*0240*/  FMUL R4, R9.reuse, R9 ;  /* 0x0000000909047220 */ /* 0x040fe20000400000 */
[----:B------:R-:W-:Y:S02]  /*0250*/  FFMA R11, R9, 1.4426950216293334961, R2 ;  /* 0x3fb8aa3b090b7823 */ /* 0x000fe40000000002 */
[----:B------:R-:W-:Y:S01]  /*0260*/  FADD R6, R5, R5 ;  /* 0x0000000505067221 */ /* 0x000fe20000000000 */
[----:B------:R-:W-:Y:S01]  /*0270*/  FFMA R5, R4, R13, 0.0032181653659790754318 ;  /* 0x3b52e7db04057423 */ /* 0x000fe2000000000d */
[----:B------:R-:W-:Y:S02]  /*0280*/  FADD R2, R2, -R11 ;  /* 0x8000000b02027221 */ /* 0x000fe40000000000 */
[----:B------:R-:W-:Y:S01]  /*0290*/  FFMA R7, R7, -R9, R6 ;  /* 0x8000000907077223 */ /* 0x000fe20000000006 */
[----:B------:R-:W-:Y:S01]  /*02a0*/  FFMA R5, R4, R5, 0.018033718690276145935 ;  /* 0x3c93bb7304057423 */ /* 0x000fe20000000005 */
[----:B------:R-:W-:-:S02]  /*02b0*/  FFMA R2, R9, 1.4426950216293334961, R2 ;  /* 0x3fb8aa3b09027823 */ /* 0x000fc40000000002 */
[----:B------:R-:W-:Y:S01]  /*02c0*/  FMUL R7, R8, R7 ;  /* 0x0000000708077220 */ /* 0x000fe20000400000 */
[----:B------:R-:W-:-:S03]  /*02d0*/  FFMA R5, R4, R5, 0.12022458761930465698 ;  /* 0x3df6384f04057423 */ /* 0x000fc60000000005 */
[----:B------:R-:W-:Y:S01]  /*02e0*/  FFMA R2, R7, 1.4426950216293334961, R2 ;  /* 0x3fb8aa3b07027823 */ /* 0x000fe20000000002 */
[----:B------:R-:W-:-:S03]  /*02f0*/  FMUL R4, R4, R5 ;  /* 0x0000000504047220 */ /* 0x000fc60000400000 */
[----:B------:R-:W-:Y:S01]  /*0300*/  FFMA R2, R9, 1.9251366722983220825e-08, R2 ;  /* 0x32a55e3409027823 */ /* 0x000fe20000000002 */
[----:B------:R-:W-:-:S04]  /*0310*/  FMUL R5, R4, 3 ;  /* 0x4040000004057820 */ /* 0x000fc80000400000 */
[----:B------:R-:W-:-:S04]  /*0320*/  FFMA R5, R7, R5, R2 ;  /* 0x0000000507057223 */ /* 0x000fc80000000002 */
[----:B------:R-:W-:Y:S01]  /*0330*/  FFMA R4, R9, R4, R5 ;  /* 0x0000000409047223 */ /* 0x000fe20000000005 */
[----:B------:R-:W-:-:S03]  /*0340*/  MOV R9, 0x391fcb8e ;  /* 0x391fcb8e00097802 */ /* 0x000fc60000000f00 */
[----:B------:R-:W-:-:S04]  /*0350*/  FADD R2, R11, R4 ;  /* 0x000000040b027221 */ /* 0x000fc80000000000 */
[----:B------:R-:W-:Y:S01]  /*0360*/  FMUL R5, R2, 1 ;  /* 0x3f80000002057820 */ /* 0x000fe20000400000 */
[----:B------:R-:W-:-:S03]  /*0370*/  FADD R11, -R11, R2 ;  /* 0x000000020b0b7221 */ /* 0x000fc60000000100 */
[----:B------:R-:W0:Y:S01]  /*0380*/  FRND R6, R5 ;  /* 0x0000000500067307 */ /* 0x000e220000201000 */
[----:B------:R-:W-:Y:S01]  /*0390*/  FADD R11, R4, -R11 ;  /* 0x8000000b040b7221 */ /* 0x000fe20000000000 */
[----:B------:R-:W-:Y:S01]  /*03a0*/  FADD R2, R2, -R5 ;  /* 0x8000000502027221 */ /* 0x000fe20000000000 */
[----:B------:R-:W-:-:S03]  /*03b0*/  FSETP.GEU.AND P1, PT, R5, RZ, PT ;  /* 0x000000ff0500720b */ /* 0x000fc60003f2e000 */
[----:B------:R-:W-:Y:S02]  /*03c0*/  FADD R2, R11, R2 ;  /* 0x000000020b027221 */ /* 0x000fe40000000000 */
[----:B------:R-:W1:Y:S01]  /*03d0*/  F2I.NTZ R4, R5 ;  /* 0x0000000500047305 */ /* 0x000e620000203100 */
[----:B0-----:R-:W-:Y:S01]  /*03e0*/  FADD R7, R5, -R6 ;  /* 0x8000000605077221 */ /* 0x001fe20000000000 */
[----:B------:R-:W-:-:S03]  /*03f0*/  FSETP.GT.AND P0, PT, R6, RZ, PT ;  /* 0x000000ff0600720b */ /* 0x000fc60003f04000 */
[----:B------:R-:W-:-:S04]  /*0400*/  FADD R2, R2, R7 ;  /* 0x0000000702027221 */ /* 0x000fc80000000000 */
[C---:B------:R-:W-:Y:S01]  /*0410*/  FFMA R7, R2.reuse, R9, 0.0013391353422775864601 ;  /* 0x3aaf85ed02077423 */ /* 0x040fe20000000009 */
[----:B------:R-:W-:Y:S02]  /*0420*/  SEL R9, RZ, 0x83000000, P0 ;  /* 0x83000000ff097807 */ /* 0x000fe40000000000 */
[----:B------:R-:W-:Y:S01]  /*0430*/  FSETP.GT.AND P0, PT, |R5|, 152, PT ;  /* 0x431800000500780b */ /* 0x000fe20003f04200 */
[----:B------:R-:W-:Y:S01]  /*0440*/  FFMA R7, R2, R7, 0.0096188392490148544312 ;  /* 0x3c1d985602077423 */ /* 0x000fe20000000007 */
[----:B------:R-:W-:Y:S02]  /*0450*/  IADD3 R6, PT, PT, R9, 0x7f000000, RZ ;  /* 0x7f00000009067810 */ /* 0x000fe40007ffe0ff */
[----:B-1----:R-:W-:Y:S01]  /*0460*/  LEA R9, R4, -R9, 0x17 ;  /* 0x8000000904097211 */ /* 0x002fe200078eb8ff */
[----:B------:R-:W-:Y:S01]  /*0470*/  FFMA R7, R2, R7, 0.055503588169813156128 ;  /* 0x3d6357bb02077423 */ /* 0x000fe20000000007 */
[----:B------:R-:W-:-:S03]  /*0480*/  HFMA2 R4, -RZ, RZ, 1.875, 0 ;  /* 0x3f800000ff047431 */ /* 0x000fc600000001ff */
[----:B------:R-:W-:-:S04]  /*0490*/  FFMA R7, R2, R7, 0.24022644758224487305 ;  /* 0x3e75fdec02077423 */ /* 0x000fc80000000007 */
[----:B------:R-:W-:-:S04]  /*04a0*/  FFMA R7, R2, R7, 0.69314718246459960938 ;  /* 0x3f31721802077423 */ /* 0x000fc80000000007 */
[----:B------:R-:W-:-:S04]  /*04b0*/  FFMA R7, R2, R7, 1 ;  /* 0x3f80000002077423 */ /* 0x000fc80000000007 */
[----:B------:R-:W-:-:S04]  /*04c0*/  FMUL R6, R7, R6 ;  /* 0x0000000607067220 */ /* 0x000fc80000400000 */
[----:B------:R-:W-:Y:S01]  /*04d0*/  FMUL R6, R6, R9 ;  /* 0x0000000906067220 */ /* 0x000fe20000400000 */
[----:B------:R-:W-:Y:S01]  /*04e0*/  @P0 FSEL R6, RZ, +INF , !P1 ;  /* 0x7f800000ff060808 */ /* 0x000fe20004800000 */
[----:B------:R-:W-:Y:S06]  /*04f0*/  @!P2 BRA `(.L_x_22) ;  /* 0x000000000028a947 */ /* 0x000fec0003800000 */
[----:B------:R-:W-:-:S13]  /*0500*/  FSETP.NAN.AND P0, PT, |R0|, |R0|, PT ;  /* 0x400000000000720b */ /* 0x000fda0003f08200 */
[----:B------:R-:W-:Y:S01]  /*0510*/  @P0 FADD R4, R0, 1 ;  /* 0x3f80000000040421 */ /* 0x000fe20000000000 */
[----:B------:R-:W-:Y:S06]  /*0520*/  @P0 BRA `(.L_x_22) ;  /* 0x00000000001c0947 */ /* 0x000fec0003800000 */
[----:B------:R-:W-:-:S04]  /*0530*/  FSETP.NEU.AND P0, PT, |R0|, +INF , PT ;  /* 0x7f8000000000780b */ /* 0x000fc80003f0d200 */
[----:B------:R-:W-:-:S13]  /*0540*/  FSETP.NEU.AND P0, PT, R0, RZ, P0 ;  /* 0x000000ff0000720b */ /* 0x000fda000070d000 */
[----:B------:R-:W-:Y:S01]  /*0550*/  @!P0 FADD R4, R0, R0 ;  /* 0x0000000000048221 */ /* 0x000fe20000000000 */
[----:B------:R-:W-:Y:S06]  /*0560*/  @!P0 BRA `(.L_x_22) ;  /* 0x00000000000c8947 */ /* 0x000fec0003800000 */
[----:B------:R-:W-:Y:S02]  /*0570*/  FSETP.GEU.AND P0, PT, R0, RZ, PT ;  /* 0x000000ff0000720b */ /* 0x000fe40003f0e000 */
[----:B------:R-:W-:-:S11]  /*0580*/  MOV R4, R6 ;  /* 0x0000000600047202 */ /* 0x000fd60000000f00 */
[----:B------:R-:W-:-:S07]  /*0590*/  @!P0 FADD R4, -R6, -RZ ;  /* 0x800000ff06048221 */ /* 0x000fce0000000100 */
.L_x_22:
[----:B------:R-:W-:Y:S05]  /*05a0*/  BSYNC.RECONVERGENT B0 ;  /* 0x0000000000007941 */ /* 0x000fea0003800200 */
.L_x_21:
[----:B------:R-:W0:Y:S02]  /*05b0*/  LDC.64 R6, c[0x0][0x388] ;  /* 0x0000e200ff067b82 */ /* 0x000e240000000a00 */
[----:B0-----:R-:W-:-:S06]  /*05c0*/  IMAD.WIDE R6, R3, 0x4, R6 ;  /* 0x0000000403067825 */ /* 0x001fcc00078e0206 */
[----:B------:R-:W2:Y:S01]  /*05d0*/  LDG.E R7, desc[UR4][R6.64] ;  /* 0x0000000406077981 */ /* 0x000ea2000c1e1900 */
[----:B------:R-:W-:Y:S01]  /*05e0*/  BSSY.RECONVERGENT B0, `(.L_x_23) ;  /* 0x000000d000007945 */ /* 0x000fe20003800200 */
[----:B--2---:R-:W-:-:S04]  /*05f0*/  IADD3 R0, PT, PT, R7, 0x1800000, RZ ;  /* 0x0180000007007810 */ /* 0x004fc80007ffe0ff */
[----:B------:R-:W-:-:S04]  /*0600*/  LOP3.LUT R0, R0, 0x7f800000, RZ, 0xc0, !PT ;  /* 0x7f80000000007812 */ /* 0x000fc800078ec0ff */
[----:B------:R-:W-:-:S13]  /*0610*/  ISETP.GT.U32.AND P0, PT, R0, 0x1ffffff, PT ;  /* 0x01ffffff0000780c */ /* 0x000fda0003f04070 */
[----:B------:R-:W-:Y:S05]  /*0620*/  @P0 BRA `(.L_x_24) ;  /* 0x0000000000100947 */ /* 0x000fea0003800000 */
[----:B------:R-:W-:-:S07]  /*0630*/  MOV R6, 0x650 ;  /* 0x0000065000067802 */ /* 0x000fce0000000f00 */
[----:B------:R-:W-:Y:S05]  /*0640*/  CALL.REL.NOINC `($__internal_1_$__cuda_sm20_rcp_rn_f32_slowpath) ;  /* 0x0000000400547944 */ /* 0x000fea0003c00000 */
[----:B------:R-:W-:Y:S01]  /*0650*/  MOV R0, R5 ;  /* 0x0000000500007202 */ /* 0x000fe20000000f00 */
[----:B------:R-:W-:Y:S06]  /*0660*/  BRA `(.L_x_25) ;  /* 0x0000000000107947 */ /* 0x000fec0003800000 */
.L_x_24:
[----:B------:R-:W0:Y:S02]  /*0670*/  MUFU.RCP R0, R7 ;  /* 0x0000000700007308 */ /* 0x000e240000001000 */
[----:B0-----:R-:W-:-:S04]  /*0680*/  FFMA R2, R7, R0, -1 ;  /* 0xbf80000007027423 */ /* 0x001fc80000000000 */
[----:B------:R-:W-:-:S04]  /*0690*/  FADD.FTZ R5, -R2, -RZ ;  /* 0x800000ff02057221 */ /* 0x000fc80000010100 */
[----:B------:R-:W-:-:S07]  /*06a0*/  FFMA R0, R0, R5, R0 ;  /* 0x0000000500007223 */ /* 0x000fce0000000000 */
.L_x_25:
[----:B------:R-:W-:Y:S05]  /*06b0*/  BSYNC.RECONVERGENT B0 ;  /* 0x0000000000007941 */ /* 0x000fea0003800200 */
.L_x_23:
[C---:B------:R-:W-:Y:S01]  /*06c0*/  FMUL R5, |R0|.reuse, 16777216 ;  /* 0x4b80000000057820 */ /* 0x040fe20000400200 */
[C---:B------:R-:W-:Y:S01]  /*06d0*/  FSETP.GEU.AND P0, PT, |R0|.reuse, 1.175494350822287508e-38, PT ;  /* 0x008000000000780b */ /* 0x040fe20003f0e200 */
[----:B------:R-:W-:Y:S01]  /*06e0*/  HFMA2 R10, -RZ, RZ, 0.771484375, 0.21533203125 ;  /* 0x3a2c32e4ff0a7431 */ /* 0x000fe200000001ff */
[----:B------:R-:W-:Y:S01]  /*06f0*/  FSETP.NEU.AND P2, PT, R0, 1, PT ;  /* 0x3f8000000000780b */ /* 0x000fe20003f4d000 */
[----:B------:R-:W-:Y:S01]  /*0700*/  BSSY.RECONVERGENT B0, `(.L_x_26) ;  /* 0x0000044000007945 */ /* 0x000fe20003800200 */
[----:B------:R-:W-:-:S04]  /*0710*/  FSEL R5, R5, |R0|, !P0 ;  /* 0x4000000005057208 */ /* 0x000fc80004000000 */
[----:B------:R-:W-:-:S04]  /*0720*/  IADD3 R2, PT, PT, R5, -0x3f3504f3, RZ ;  /* 0xc0cafb0d05027810 */ /* 0x000fc80007ffe0ff */
[----:B------:R-:W-:Y:S02]  /*0730*/  LOP3.LUT R6, R2, 0xff800000, RZ, 0xc0, !PT ;  /* 0xff80000002067812 */ /* 0x000fe400078ec0ff */
[----:B------:R-:W-:Y:S02]  /*0740*/  FSEL R2, RZ, -24, P0 ;  /* 0xc1c00000ff027808 */ /* 0x000fe40000000000 */
[----:B------:R-:W-:-:S05]  /*0750*/  IADD3 R5, PT, PT, R5, -R6, RZ ;  /* 0x8000000605057210 */ /* 0x000fca0007ffe0ff */
[C---:B------:R-:W-:Y:S01]  /*0760*/  FADD R8, R5.reuse, 1 ;  /* 0x3f80000005087421 */ /* 0x040fe20000000000 */
[----:B------:R-:W-:Y:S01]  /*0770*/  FADD R7, R5, -1 ;  /* 0xbf80000005077421 */ /* 0x000fe20000000000 */
[----:B------:R-:W-:-:S03]  /*0780*/  I2FP.F32.S32 R5, R6 ;  /* 0x0000000600057245 */ /* 0x000fc60000201400 */
[----:B------:R-:W-:Y:S01]  /*0790*/  FADD R9, R7, R7 ;  /* 0x0000000707097221 */ /* 0x000fe20000000000 */
[----:B------:R-:W0:Y:S01]  /*07a0*/  MUFU.RCP R8, R8 ;  /* 0x0000000800087308 */ /* 0x000e220000001000 */
[----:B------:R-:W-:Y:S02]  /*07b0*/  FFMA R2, R5, 1.1920928955078125e-07, R2 ;  /* 0x3400000005027823 */ /* 0x000fe40000000002 */
[----:B0-----:R-:W-:-:S04]  /*07c0*/  FMUL R9, R8, R9 ;  /* 0x0000000908097220 */ /* 0x001fc80000400000 */
[----:B------:R-:W-:Y:S01]  /*07d0*/  FADD R6, R7, -R9 ;  /* 0x8000000907067221 */ /* 0x000fe20000000000 */
[CC--:B------:R-:W-:Y:S01]  /*07e0*/  FMUL R5, R9.reuse, R9.reuse ;  /* 0x0000000909057220 */ /* 0x0c0fe20000400000 */
        /* <DEDUP_REMOVED lines=21> */
[----:B------:R-:W-:Y:S01]  /*0940*/  FFMA R2, R2, 5, -R5 ;  /* 0x40a0000002027823 */ /* 0x000fe20000000805 */
[----:B------:R-:W-:-:S03]  /*0950*/  FSETP.GEU.AND P1, PT, R5, RZ, PT ;  /* 0x000000ff0500720b */ /* 0x000fc60003f2e000 */
[----:B------:R-:W-:Y:S02]  /*0960*/  FFMA R2, R11, 5, R2 ;  /* 0x40a000000b027823 */ /* 0x000fe40000000002 */
[----:B------:R1:W2:Y:S01]  /*0970*/  F2I.NTZ R8, R5 ;  /* 0x0000000500087305 */ /* 0x0002a20000203100 */
[----:B0-----:R-:W-:Y:S01]  /*0980*/  FADD R7, R5, -R6 ;  /* 0x8000000605077221 */ /* 0x001fe20000000000 */
[----:B------:R-:W-:-:S03]  /*0990*/  FSETP.GT.AND P0, PT, R6, RZ, PT ;  /* 0x000000ff0600720b */ /* 0x000fc60003f04000 */
[----:B------:R-:W-:-:S04]  /*09a0*/  FADD R2, R2, R7 ;  /* 0x0000000702027221 */ /* 0x000fc80000000000 */
[C---:B------:R-:W-:Y:S01]  /*09b0*/  FFMA R7, R2.reuse, R9, 0.0013391353422775864601 ;  /* 0x3aaf85ed02077423 */ /* 0x040fe20000000009 */
[----:B------:R-:W-:Y:S02]  /*09c0*/  SEL R9, RZ, 0x83000000, P0 ;  /* 0x83000000ff097807 */ /* 0x000fe40000000000 */
[----:B------:R-:W-:Y:S01]  /*09d0*/  FSETP.GT.AND P0, PT, |R5|, 152, PT ;  /* 0x431800000500780b */ /* 0x000fe20003f04200 */
[----:B------:R-:W-:Y:S01]  /*09e0*/  FFMA R7, R2, R7, 0.0096188392490148544312 ;  /* 0x3c1d985602077423 */ /* 0x000fe20000000007 */
[----:B------:R-:W-:Y:S01]  /*09f0*/  IADD3 R6, PT, PT, R9, 0x7f000000, RZ ;  /* 0x7f00000009067810 */ /* 0x000fe20007ffe0ff */
[----:B-1----:R-:W-:Y:S01]  /*0a00*/  HFMA2 R5, -RZ, RZ, 1.875, 0 ;  /* 0x3f800000ff057431 */ /* 0x002fe200000001ff */
[----:B--2---:R-:W-:Y:S01]  /*0a10*/  LEA R9, R8, -R9, 0x17 ;  /* 0x8000000908097211 */ /* 0x004fe200078eb8ff */
[----:B------:R-:W-:-:S04]  /*0a20*/  FFMA R7, R2, R7, 0.055503588169813156128 ;  /* 0x3d6357bb02077423 */ /* 0x000fc80000000007 */
        /* <DEDUP_REMOVED lines=17> */
.L_x_27:
[----:B------:R-:W-:Y:S05]  /*0b40*/  BSYNC.RECONVERGENT B0 ;  /* 0x0000000000007941 */ /* 0x000fea0003800200 */
.L_x_26:
[----:B------:R-:W0:Y:S01]  /*0b50*/  LDC.64 R6, c[0x0][0x380] ;  /* 0x0000e000ff067b82 */ /* 0x000e220000000a00 */
[----:B------:R-:W-:Y:S01]  /*0b60*/  FMUL R5, R5, R4 ;  /* 0x0000000405057220 */ /* 0x000fe20000400000 */
[----:B0-----:R-:W-:-:S05]  /*0b70*/  IMAD.WIDE R2, R3, 0x4, R6 ;  /* 0x0000000403027825 */ /* 0x001fca00078e0206 */
[----:B------:R-:W-:Y:S01]  /*0b80*/  STG.E desc[UR4][R2.64], R5 ;  /* 0x0000000502007986 */ /* 0x000fe2000c101904 */
[----:B------:R-:W-:Y:S05]  /*0b90*/  EXIT ;  /* 0x000000000000794d */ /* 0x000fea0003800000 */
        .weak           $__internal_1_$__cuda_sm20_rcp_rn_f32_slowpath
        .type           $__internal_1_$__cuda_sm20_rcp_rn_f32_slowpath,@function
        .size           $__internal_1_$__cuda_sm20_rcp_rn_f32_slowpath,(.L_x_62 - $__internal_1_$__cuda_sm20_rcp_rn_f32_slowpath)
$__internal_1_$__cuda_sm20_rcp_rn_f32_slowpath:
[----:B------:R-:W-:Y:S01]  /*0ba0*/  SHF.L.U32 R0, R7, 0x1, RZ ;  /* 0x0000000107007819 */ /* 0x000fe200000006ff */
[----:B------:R-:W-:Y:S03]  /*0bb0*/  BSSY.RECONVERGENT B1, `(.L_x_28) ;  /* 0x0000031000017945 */ /* 0x000fe60003800200 */
[----:B------:R-:W-:Y:S02]  /*0bc0*/  SHF.R.U32.HI R2, RZ, 0x18, R0 ;  /* 0x00000018ff027819 */ /* 0x000fe40000011600 */
[----:B------:R-:W-:Y:S02]  /*0bd0*/  MOV R0, R7 ;  /* 0x0000000700007202 */ /* 0x000fe40000000f00 */
[----:B------:R-:W-:-:S13]  /*0be0*/  ISETP.NE.U32.AND P0, PT, R2, RZ, PT ;  /* 0x000000ff0200720c */ /* 0x000fda0003f05070 */
[----:B------:R-:W-:Y:S05]  /*0bf0*/  @P0 BRA `(.L_x_29) ;  /* 0x0000000000280947 */ /* 0x000fea0003800000 */
[----:B------:R-:W-:-:S04]  /*0c00*/  SHF.L.U32 R2, R0, 0x1, RZ ;  /* 0x0000000100027819 */ /* 0x000fc800000006ff */
[----:B------:R-:W-:-:S13]  /*0c10*/  ISETP.NE.AND P0, PT, R2, RZ, PT ;  /* 0x000000ff0200720c */ /* 0x000fda0003f05270 */
[----:B------:R-:W-:Y:S01]  /*0c20*/  @P0 FFMA R7, R0, 1.84467440737095516160e+19, RZ ;  /* 0x5f80000000070823 */ /* 0x000fe200000000ff */
[----:B------:R-:W-:Y:S08]  /*0c30*/  @!P0 MUFU.RCP R5, R0 ;  /* 0x0000000000058308 */ /* 0x000ff00000001000 */
[----:B------:R-:W0:Y:S02]  /*0c40*/  @P0 MUFU.RCP R2, R7 ;  /* 0x0000000700020308 */ /* 0x000e240000001000 */
[----:B0-----:R-:W-:-:S04]  /*0c50*/  @P0 FFMA R8, R7, R2, -1 ;  /* 0xbf80000007080423 */ /* 0x001fc80000000002 */
[----:B------:R-:W-:-:S04]  /*0c60*/  @P0 FADD.FTZ R9, -R8, -RZ ;  /* 0x800000ff08090221 */ /* 0x000fc80000010100 */
[----:B------:R-:W-:-:S04]  /*0c70*/  @P0 FFMA R2, R2, R9, R2 ;  /* 0x0000000902020223 */ /* 0x000fc80000000002 */
[----:B------:R-:W-:Y:S01]  /*0c80*/  @P0 FFMA R5, R2, 1.84467440737095516160e+19, RZ ;  /* 0x5f80000002050823 */ /* 0x000fe200000000ff */
[----:B------:R-:W-:Y:S06]  /*0c90*/  BRA `(.L_x_30) ;  /* 0x0000000000887947 */ /* 0x000fec0003800000 */
.L_x_29:
[----:B------:R-:W-:-:S04]  /*0ca0*/  IADD3 R5, PT, PT, R2, -0xfd, RZ ;  /* 0xffffff0302057810 */ /* 0x000fc80007ffe0ff */
[----:B------:R-:W-:-:S13]  /*0cb0*/  ISETP.GT.U32.AND P0, PT, R5, 0x1, PT ;  /* 0x000000010500780c */ /* 0x000fda0003f04070 */
[----:B------:R-:W-:Y:S05]  /*0cc0*/  @P0 BRA `(.L_x_31) ;  /* 0x0000000000780947 */ /* 0x000fea0003800000 */
[----:B------:R-:W-:Y:S01]  /*0cd0*/  LOP3.LUT R7, R0, 0x7fffff, RZ, 0xc0, !PT ;  /* 0x007fffff00077812 */ /* 0x000fe200078ec0ff */
[----:B------:R-:W-:-:S03]  /*0ce0*/  HFMA2 R12, -RZ, RZ, 0, 1.78813934326171875e-07 ;  /* 0x00000003ff0c7431 */ /* 0x000fc600000001ff */
[----:B------:R-:W-:-:S04]  /*0cf0*/  LOP3.LUT R7, R7, 0x3f800000, RZ, 0xfc, !PT ;  /* 0x3f80000007077812 */ /* 0x000fc800078efcff */
[----:B------:R-:W0:Y:S01]  /*0d00*/  MUFU.RCP R8, R7 ;  /* 0x0000000700087308 */ /* 0x000e220000001000 */
[----:B------:R-:W-:Y:S01]  /*0d10*/  SHF.L.U32 R11, R12, R5, RZ ;  /* 0x000000050c0b7219 */ /* 0x000fe200000006ff */
[----:B0-----:R-:W-:-:S04]  /*0d20*/  FFMA R9, R7, R8, -1 ;  /* 0xbf80000007097423 */ /* 0x001fc80000000008 */
[----:B------:R-:W-:-:S04]  /*0d30*/  FADD.FTZ R9, -R9, -RZ ;  /* 0x800000ff09097221 */ /* 0x000fc80000010100 */
[CCC-:B------:R-:W-:Y:S01]  /*0d40*/  FFMA.RM R10, R8.reuse, R9.reuse, R8.reuse ;  /* 0x00000009080a7223 */ /* 0x1c0fe20000004008 */
[----:B------:R-:W-:-:S04]  /*0d50*/  FFMA.RP R9, R8, R9, R8 ;  /* 0x0000000908097223 */ /* 0x000fc80000008008 */
[C---:B------:R-:W-:Y:S02]  /*0d60*/  LOP3.LUT R8, R10.reuse, 0x7fffff, RZ, 0xc0, !PT ;  /* 0x007fffff0a087812 */ /* 0x040fe400078ec0ff */
[----:B------:R-:W-:Y:S02]  /*0d70*/  FSETP.NEU.FTZ.AND P0, PT, R10, R9, PT ;  /* 0x000000090a00720b */ /* 0x000fe40003f1d000 */
[----:B------:R-:W-:Y:S02]  /*0d80*/  LOP3.LUT R8, R8, 0x800000, RZ, 0xfc, !PT ;  /* 0x0080000008087812 */ /* 0x000fe400078efcff */
[----:B------:R-:W-:Y:S02]  /*0d90*/  SEL R9, RZ, 0xffffffff, !P0 ;  /* 0xffffffffff097807 */ /* 0x000fe40004000000 */
[----:B------:R-:W-:Y:S02]  /*0da0*/  LOP3.LUT R10, R11, R8, RZ, 0xc0, !PT ;  /* 0x000000080b0a7212 */ /* 0x000fe400078ec0ff */
[----:B------:R-:W-:-:S02]  /*0db0*/  IADD3 R9, PT, PT, -R9, RZ, RZ ;  /* 0x000000ff09097210 */ /* 0x000fc40007ffe1ff */
[-C--:B------:R-:W-:Y:S02]  /*0dc0*/  SHF.R.U32.HI R10, RZ, R5.reuse, R10 ;  /* 0x00000005ff0a7219 */ /* 0x080fe4000001160a */
[----:B------:R-:W-:Y:S02]  /*0dd0*/  LOP3.LUT P1, RZ, R9, R5, R8, 0xf8, !PT ;  /* 0x0000000509ff7212 */ /* 0x000fe4000782f808 */
[C---:B------:R-:W-:Y:S02]  /*0de0*/  LOP3.LUT P0, RZ, R10.reuse, 0x1, RZ, 0xc0, !PT ;  /* 0x000000010aff7812 */ /* 0x040fe4000780c0ff */
[----:B------:R-:W-:-:S04]  /*0df0*/  LOP3.LUT P2, RZ, R10, 0x2, RZ, 0xc0, !PT ;  /* 0x000000020aff7812 */ /* 0x000fc8000784c0ff */
[----:B------:R-:W-:Y:S02]  /*0e00*/  PLOP3.LUT P0, PT, P0, P1, P2, 0xe0, 0x0 ;  /* 0x000000000000781c */ /* 0x000fe40000703c20 */
[----:B------:R-:W-:Y:S02]  /*0e10*/  LOP3.LUT P1, RZ, R0, 0x7fffff, RZ, 0xc0, !PT ;  /* 0x007fffff00ff7812 */ /* 0x000fe4000782c0ff */
[----:B------:R-:W-:-:S04]  /*0e20*/  SEL R5, RZ, 0x1, !P0 ;  /* 0x00000001ff057807 */ /* 0x000fc80004000000 */
[----:B------:R-:W-:-:S04]  /*0e30*/  IADD3 R5, PT, PT, -R5, RZ, RZ ;  /* 0x000000ff05057210 */ /* 0x000fc80007ffe1ff */
[----:B------:R-:W-:Y:S02]  /*0e40*/  ISETP.GE.AND P0, PT, R5, RZ, PT ;  /* 0x000000ff0500720c */ /* 0x000fe40003f06270 */
[----:B------:R-:W-:-:S04]  /*0e50*/  IADD3 R5, PT, PT, R2, -0xfc, RZ ;  /* 0xffffff0402057810 */ /* 0x000fc80007ffe0ff */
[----:B------:R-:W-:-:S07]  /*0e60*/  SHF.R.U32.HI R5, RZ, R5, R8 ;  /* 0x00000005ff057219 */ /* 0x000fce0000011608 */
[----:B------:R-:W-:-:S04]  /*0e70*/  @!P0 IADD3 R5, PT, PT, R5, 0x1, RZ ;  /* 0x0000000105058810 */ /* 0x000fc80007ffe0ff */
[----:B------:R-:W-:-:S04]  /*0e80*/  @!P1 SHF.L.U32 R5, R5, 0x1, RZ ;  /* 0x0000000105059819 */ /* 0x000fc800000006ff */
[----:B------:R-:W-:Y:S01]  /*0e90*/  LOP3.LUT R5, R5, 0x80000000, R0, 0xf8, !PT ;  /* 0x8000000005057812 */ /* 0x000fe200078ef800 */
[----:B------:R-:W-:Y:S06]  /*0ea0*/  BRA `(.L_x_30) ;  /* 0x0000000000047947 */ /* 0x000fec0003800000 */
.L_x_31:
[----:B------:R0:W1:Y:S02]  /*0eb0*/  MUFU.RCP R5, R0 ;  /* 0x0000000000057308 */ /* 0x0000640000001000 */
.L_x_30:
[----:B------:R-:W-:Y:S05]  /*0ec0*/  BSYNC.RECONVERGENT B1 ;  /* 0x0000000000017941 */ /* 0x000fea0003800200 */
.L_x_28:
[----:B------:R-:W-:-:S04]  /*0ed0*/  MOV R7, 0x0 ;  /* 0x0000000000077802 */ /* 0x000fc80000000f00 */
[----:B01----:R-:W-:Y:S05]  /*0ee0*/  RET.REL.NODEC R6 `(_Z11calcFitnessPfS_S_i) ;  /* 0xfffffff006447950 */ /* 0x003fea0003c3ffff */
.L_x_32:
        /* <DEDUP_REMOVED lines=9> */
.L_x_62:


//--------------------- .text._Z8initTourP4antsi  --------------------------
	.section	.text._Z8initTourP4antsi,"ax",@progbits
	.align	128
        .global         _Z8initTourP4antsi
        .type           _Z8initTourP4antsi,@function
        .size           _Z8initTourP4antsi,(.L_x_67 - _Z8initTourP4antsi)
        .other          _Z8initTourP4antsi,@"STO_CUDA_ENTRY STV_DEFAULT"
_Z8initTourP4antsi:
.text._Z8initTourP4antsi:
[----:B------:R-:W-:Y:S01]  /*0000*/  LDC R1, c[0x0][0x37c] ;  /* 0x0000df00ff017b82 */ /* 0x000fe20000000800 */
[----:B------:R-:W0:Y:S07]  /*0010*/  S2R R0, SR_TID.X ;  /* 0x0000000000007919 */ /* 0x000e2e0000002100 */
[----:B------:R-:W0:Y:S08]  /*0020*/  S2UR UR4, SR_CTAID.X ;  /* 0x00000000000479c3 */ /* 0x000e300000002500 */
[----:B------:R-:W0:Y:S08]  /*0030*/  LDC R5, c[0x0][0x360] ;  /* 0x0000d800ff057b82 */ /* 0x000e300000000800 */
[----:B------:R-:W1:Y:S01]  /*0040*/  LDC R12, c[0x0][0x388] ;  /* 0x0000e200ff0c7b82 */ /* 0x000e620000000800 */
[----:B0-----:R-:W-:-:S05]  /*0050*/  IMAD R5, R5, UR4, R0 ;  /* 0x0000000405057c24 */ /* 0x001fca000f8e0200 */
[----:B-1----:R-:W-:-:S13]  /*0060*/  ISETP.GE.AND P0, PT, R5, R12, PT ;  /* 0x0000000c0500720c */ /* 0x002fda0003f06270 */
[----:B------:R-:W-:Y:S05]  /*0070*/  @P0 EXIT ;  /* 0x000000000000094d */ /* 0x000fea0003800000 */
[----:B------:R-:W0:Y:S01]  /*0080*/  LDCU.64 UR6, c[0x0][0x380] ;  /* 0x00007000ff0677ac */ /* 0x000e220008000a00 */
[----:B------:R-:W-:Y:S01]  /*0090*/  IMAD.WIDE R6, R5, 0x18c, RZ ;  /* 0x0000018c05067825 */ /* 0x000fe200078e02ff */
[----:B------:R-:W1:Y:S02]  /*00a0*/  LDCU.64 UR4, c[0x0][0x358] ;  /* 0x00006b00ff0477ac */ /* 0x000e640008000a00 */
[----:B0-----:R-:W-:-:S04]  /*00b0*/  IADD3 R2, P0, PT, R6, UR6, RZ ;  /* 0x0000000606027c10 */ /* 0x001fc8000ff1e0ff */
[----:B------:R-:W-:Y:S02]  /*00c0*/  IADD3.X R3, PT, PT, R7, UR7, RZ, P0, !PT ;  /* 0x0000000707037c10 */ /* 0x000fe400087fe4ff */
[----:B------:R-:W-:-:S03]  /*00d0*/  ISETP.GE.AND P0, PT, R12, 0x1, PT ;  /* 0x000000010c00780c */ /* 0x000fc60003f06270 */
[----:B-1----:R0:W-:Y:S10]  /*00e0*/  STG.E desc[UR4][R2.64], R5 ;  /* 0x0000000502007986 */ /* 0x0021f4000c101904 */
[----:B------:R-:W-:Y:S05]  /*00f0*/  @!P0 BRA `(.L_x_33) ;  /* 0x0000000400208947 */ /* 0x000fea0003800000 */
[C---:B------:R-:W-:Y:S01]  /*0100*/  ISETP.GE.U32.AND P1, PT, R12.reuse, 0x10, PT ;  /* 0x000000100c00780c */ /* 0x040fe20003f26070 */
[----:B------:R-:W-:Y:S01]  /*0110*/  IMAD.MOV.U32 R13, RZ, RZ, RZ ;  /* 0x000000ffff0d7224 */ /* 0x000fe200078e00ff */
[----:B------:R-:W-:-:S04]  /*0120*/  LOP3.LUT R10, R12, 0xf, RZ, 0xc0, !PT ;  /* 0x0000000f0c0a7812 */ /* 0x000fc800078ec0ff */
[----:B------:R-:W-:-:S07]  /*0130*/  ISETP.NE.AND P0, PT, R10, RZ, PT ;  /* 0x000000ff0a00720c */ /* 0x000fce0003f05270 */
[----:B------:R-:W-:Y:S06]  /*0140*/  @!P1 BRA `(.L_x_34) ;  /* 0x00000000006c9947 */ /* 0x000fec0003800000 */
[----:B------:R-:W-:Y:S02]  /*0150*/  IADD3 R4, P1, PT, R2, 0x24, RZ ;  /* 0x0000002402047810 */ /* 0x000fe40007f3e0ff */
[----:B------:R-:W-:-:S03]  /*0160*/  LOP3.LUT R13, R12, 0x7ffffff0, RZ, 0xc0, !PT ;  /* 0x7ffffff00c0d7812 */ /* 0x000fc600078ec0ff */
[----:B------:R-:W-:Y:S02]  /*0170*/  IMAD.X R11, RZ, RZ, R3, P1 ;  /* 0x000000ffff0b7224 */ /* 0x000fe400008e0603 */
[----:B------:R-:W-:-:S07]  /*0180*/  IMAD.MOV R0, RZ, RZ, -R13 ;  /* 0x000000ffff007224 */ /* 0x000fce00078e0a0d */
.L_x_35:
[----:B------:R-:W-:Y:S02]  /*0190*/  VIADD R0, R0, 0x10 ;  /* 0x0000001000007836 */ /* 0x000fe40000000000 */
[----:B-1----:R-:W-:Y:S02]  /*01a0*/  IMAD.MOV.U32 R8, RZ, RZ, R4 ;  /* 0x000000ffff087224 */ /* 0x002fe400078e0004 */
[----:B------:R-:W-:Y:S01]  /*01b0*/  IMAD.MOV.U32 R9, RZ, RZ, R11 ;  /* 0x000000ffff097224 */ /* 0x000fe200078e000b */
[----:B------:R-:W-:Y:S02]  /*01c0*/  ISETP.NE.AND P1, PT, R0, RZ, PT ;  /* 0x000000ff0000720c */ /* 0x000fe40003f25270 */
[----:B------:R-:W-:Y:S02]  /*01d0*/  IADD3 R4, P2, PT, R8, 0x40, RZ ;  /* 0x0000004008047810 */ /* 0x000fe40007f5e0ff */
[----:B------:R1:W-:Y:S03]  /*01e0*/  STG.E desc[UR4][R8.64+-0x1c], RZ ;  /* 0xffffe4ff08007986 */ /* 0x0003e6000c101904 */
[----:B------:R-:W-:Y:S01]  /*01f0*/  IMAD.X R11, RZ, RZ, R9, P2 ;  /* 0x000000ffff0b7224 */ /* 0x000fe200010e0609 */
[----:B------:R1:W-:Y:S04]  /*0200*/  STG.E desc[UR4][R8.64+-0x18], RZ ;  /* 0xffffe8ff08007986 */ /* 0x0003e8000c101904 */
        /* <DEDUP_REMOVED lines=13> */
[----:B------:R1:W-:Y:S01]  /*02e0*/  STG.E desc[UR4][R8.64+0x20], RZ ;  /* 0x000020ff08007986 */ /* 0x0003e2000c101904 */
[----:B------:R-:W-:Y:S05]  /*02f0*/  @P1 BRA `(.L_x_35) ;  /* 0xfffffffc00a41947 */ /* 0x000fea000383ffff */
.L_x_34:
[----:B------:R-:W-:Y:S05]  /*0300*/  @!P0 BRA `(.L_x_33) ;  /* 0x00000000009c8947 */ /* 0x000fea0003800000 */
[----:B------:R-:W-:Y:S02]  /*0310*/  ISETP.GE.U32.AND P0, PT, R10, 0x8, PT ;  /* 0x000000080a00780c */ /* 0x000fe40003f06070 */
[----:B-1----:R-:W-:Y:S02]  /*0320*/  IADD3 R8, P2, PT, R2, 0x8, RZ ;  /* 0x0000000802087810 */ /* 0x002fe40007f5e0ff */
[----:B------:R-:W-:-:S03]  /*0330*/  LOP3.LUT R0, R12, 0x7, RZ, 0xc0, !PT ;  /* 0x000000070c007812 */ /* 0x000fc600078ec0ff */
[----:B------:R-:W-:Y:S01]  /*0340*/  IMAD.X R9, RZ, RZ, R3, P2 ;  /* 0x000000ffff097224 */ /* 0x000fe200010e0603 */
[----:B------:R-:W-:-:S05]  /*0350*/  ISETP.NE.AND P1, PT, R0, RZ, PT ;  /* 0x000000ff0000720c */ /* 0x000fca0003f25270 */
[----:B------:R-:W-:Y:S08]  /*0360*/  @!P0 BRA `(.L_x_36) ;  /* 0x0000000000288947 */ /* 0x000ff00003800000 */
[----:B------:R-:W-:-:S04]  /*0370*/  IMAD.WIDE.U32 R10, R13, 0x4, R8 ;  /* 0x000000040d0a7825 */ /* 0x000fc800078e0008 */
[----:B------:R-:W-:Y:S01]  /*0380*/  VIADD R13, R13, 0x8 ;  /* 0x000000080d0d7836 */ /* 0x000fe20000000000 */
[----:B------:R1:W-:Y:S04]  /*0390*/  STG.E desc[UR4][R10.64], RZ ;  /* 0x000000ff0a007986 */ /* 0x0003e8000c101904 */
[----:B------:R1:W-:Y:S04]  /*03a0*/  STG.E desc[UR4][R10.64+0x4], RZ ;  /* 0x000004ff0a007986 */ /* 0x0003e8000c101904 */
[----:B------:R1:W-:Y:S04]  /*03b0*/  STG.E desc[UR4][R10.64+0x8], RZ ;  /* 0x000008ff0a007986 */ /* 0x0003e8000c101904 */
[----:B------:R1:W-:Y:S04]  /*03c0*/  STG.E desc[UR4][R10.64+0xc], RZ ;  /* 0x00000cff0a007986 */ /* 0x0003e8000c101904 */
[----:B------:R1:W-:Y:S04]  /*03d0*/  STG.E desc[UR4][R10.64+0x10], RZ ;  /* 0x000010ff0a007986 */ /* 0x0003e8000c101904 */
[----:B------:R1:W-:Y:S04]  /*03e0*/  STG.E desc[UR4][R10.64+0x14], RZ ;  /* 0x000014ff0a007986 */ /* 0x0003e8000c101904 */
[----:B------:R1:W-:Y:S04]  /*03f0*/  STG.E desc[UR4][R10.64+0x18], RZ ;  /* 0x000018ff0a007986 */ /* 0x0003e8000c101904 */
[----:B------:R1:W-:Y:S02]  /*0400*/  STG.E desc[UR4][R10.64+0x1c], RZ ;  /* 0x00001cff0a007986 */ /* 0x0003e4000c101904 */
.L_x_36:
[----:B------:R-:W-:Y:S05]  /*0410*/  @!P1 BRA `(.L_x_33) ;  /* 0x0000000000589947 */ /* 0x000fea0003800000 */
[----:B------:R-:W-:Y:S02]  /*0420*/  ISETP.GE.U32.AND P0, PT, R0, 0x4, PT ;  /* 0x000000040000780c */ /* 0x000fe40003f06070 */
[----:B------:R-:W-:-:S04]  /*0430*/  LOP3.LUT R0, R12, 0x3, RZ, 0xc0, !PT ;  /* 0x000000030c007812 */ /* 0x000fc800078ec0ff */
[----:B------:R-:W-:-:S07]  /*0440*/  ISETP.NE.AND P1, PT, R0, RZ, PT ;  /* 0x000000ff0000720c */ /* 0x000fce0003f25270 */
[----:B------:R-:W-:-:S04]  /*0450*/  @P0 IMAD.WIDE.U32 R8, R13, 0x4, R8 ;  /* 0x000000040d080825 */ /* 0x000fc800078e0008 */
[----:B------:R-:W-:Y:S01]  /*0460*/  @P0 VIADD R13, R13, 0x4 ;  /* 0x000000040d0d0836 */ /* 0x000fe20000000000 */
[----:B------:R2:W-:Y:S04]  /*0470*/  @P0 STG.E desc[UR4][R8.64], RZ ;  /* 0x000000ff08000986 */ /* 0x0005e8000c101904 */
[----:B------:R2:W-:Y:S04]  /*0480*/  @P0 STG.E desc[UR4][R8.64+0x4], RZ ;  /* 0x000004ff08000986 */ /* 0x0005e8000c101904 */
[----:B------:R2:W-:Y:S04]  /*0490*/  @P0 STG.E desc[UR4][R8.64+0x8], RZ ;  /* 0x000008ff08000986 */ /* 0x0005e8000c101904 */
[----:B------:R2:W-:Y:S01]  /*04a0*/  @P0 STG.E desc[UR4][R8.64+0xc], RZ ;  /* 0x00000cff08000986 */ /* 0x0005e2000c101904 */
[----:B------:R-:W-:Y:S05]  /*04b0*/  @!P1 BRA `(.L_x_33) ;  /* 0x0000000000309947 */ /* 0x000fea0003800000 */
[----:B------:R-:W-:-:S04]  /*04c0*/  IMAD.WIDE.U32 R6, R13, 0x4, R6 ;  /* 0x000000040d067825 */ /* 0x000fc800078e0006 */
[----:B------:R-:W-:Y:S01]  /*04d0*/  IMAD.MOV R0, RZ, RZ, -R0 ;  /* 0x000000ffff007224 */ /* 0x000fe200078e0a00 */
[----:B------:R-:W-:-:S04]  /*04e0*/  IADD3 R4, P0, PT, R6, UR6, RZ ;  /* 0x0000000606047c10 */ /* 0x000fc8000ff1e0ff */
[----:B------:R-:W-:-:S04]  /*04f0*/  IADD3 R4, P1, PT, R4, 0x8, RZ ;  /* 0x0000000804047810 */ /* 0x000fc80007f3e0ff */
[----:B------:R-:W-:-:S09]  /*0500*/  IADD3.X R7, PT, PT, RZ, UR7, R7, P1, P0 ;  /* 0x00000007ff077c10 */ /* 0x000fd20008fe0407 */
.L_x_37:
[----:B------:R-:W-:Y:S02]  /*0510*/  VIADD R0, R0, 0x1 ;  /* 0x0000000100007836 */ /* 0x000fe40000000000 */
[----:B------:R-:W-:Y:S01]  /*0520*/  IMAD.MOV.U32 R6, RZ, RZ, R4 ;  /* 0x000000ffff067224 */ /* 0x000fe200078e0004 */
[----:B------:R-:W-:Y:S02]  /*0530*/  IADD3 R4, P1, PT, R4, 0x4, RZ ;  /* 0x0000000404047810 */ /* 0x000fe40007f3e0ff */
[----:B------:R-:W-:Y:S02]  /*0540*/  ISETP.NE.AND P0, PT, R0, RZ, PT ;  /* 0x000000ff0000720c */ /* 0x000fe40003f05270 */
[----:B------:R3:W-:Y:S02]  /*0550*/  STG.E desc[UR4][R6.64], RZ ;  /* 0x000000ff06007986 */ /* 0x0007e4000c101904 */
[----:B---3--:R-:W-:-:S09]  /*0560*/  IMAD.X R7, RZ, RZ, R7, P1 ;  /* 0x000000ffff077224 */ /* 0x008fd200008e0607 */
[----:B------:R-:W-:Y:S05]  /*0570*/  @P0 BRA `(.L_x_37) ;  /* 0xfffffffc00e40947 */ /* 0x000fea000383ffff */
.L_x_33:
[----:B-12---:R-:W-:Y:S02]  /*0580*/  IMAD.MOV.U32 R9, RZ, RZ, 0x1 ;  /* 0x00000001ff097424 */ /* 0x006fe400078e00ff */
[----:B------:R-:W-:-:S05]  /*0590*/  IMAD.WIDE R6, R5, 0x4, R2 ;  /* 0x0000000405067825 */ /* 0x000fca00078e0202 */
[----:B------:R-:W-:Y:S04]  /*05a0*/  STG.E desc[UR4][R6.64+0x8], R9 ;  /* 0x0000080906007986 */ /* 0x000fe8000c101904 */
[----:B------:R-:W-:Y:S04]  /*05b0*/  STG.E desc[UR4][R2.64+0xc8], R5 ;  /* 0x0000c80502007986 */ /* 0x000fe8000c101904 */
[----:B------:R-:W-:Y:S01]  /*05c0*/  STG.E desc[UR4][R2.64+0x188], RZ ;  /* 0x000188ff02007986 */ /* 0x000fe2000c101904 */
[----:B------:R-:W-:Y:S05]  /*05d0*/  EXIT ;  /* 0x000000000000794d */ /* 0x000fea0003800000 */
.L_x_38:
        /* <DEDUP_REMOVED lines=10> */
.L_x_67:


//--------------------- .text._Z19setup_curand_statesP17curandStateXORWOWm --------------------------
	.section	.text._Z19setup_curand_statesP17curandStateXORWOWm,"ax",@progbits
	.align	128
        .global         _Z19setup_curand_statesP17curandStateXORWOWm
        .type           _Z19setup_curand_statesP17curandStateXORWOWm,@function
        .size           _Z19setup_curand_statesP17curandStateXORWOWm,(.L_x_68 - _Z19setup_curand_statesP17curandStateXORWOWm)
        .other          _Z19setup_curand_statesP17curandStateXORWOWm,@"STO_CUDA_ENTRY STV_DEFAULT"
_Z19setup_curand_statesP17curandStateXORWOWm:
.text._Z19setup_curand_statesP17curandStateXORWOWm:
[----:B------:R-:W-:Y:S01]  /*0000*/  LDC R1, c[0x0][0x37c] ;  /* 0x0000df00ff017b82 */ /* 0x000fe20000000800 */
[----:B------:R-:W0:Y:S07]  /*0010*/  S2R R13, SR_TID.X ;  /* 0x00000000000d7919 */ /* 0x000e2e0000002100 */
[----:B------:R-:W1:Y:S01]  /*0020*/  LDC.64 R2, c[0x0][0x388] ;  /* 0x0000e200ff027b82 */ /* 0x000e620000000a00 */
[----:B------:R-:W2:Y:S01]  /*0030*/  LDCU.64 UR4, c[0x0][0x358] ;  /* 0x00006b00ff0477ac */ /* 0x000ea20008000a00 */
[----:B------:R-:W-:Y:S06]  /*0040*/  BSSY.RECONVERGENT B0, `(.L_x_39) ;  /* 0x00000e5000007945 */ /* 0x000fec0003800200 */
[----:B------:R-:W0:Y:S08]  /*0050*/  S2UR UR6, SR_CTAID.X ;  /* 0x00000000000679c3 */ /* 0x000e300000002500 */
[----:B------:R-:W0:Y:S08]  /*0060*/  LDC R4, c[0x0][0x360] ;  /* 0x0000d800ff047b82 */ /* 0x000e300000000800 */
[----:B------:R-:W3:Y:S01]  /*0070*/  LDC.64 R6, c[0x0][0x380] ;  /* 0x0000e000ff067b82 */ /* 0x000ee20000000a00 */
[----:B-1----:R-:W-:-:S02]  /*0080*/  LOP3.LUT R0, R2, 0xaad26b49, RZ, 0x3c, !PT ;  /* 0xaad26b4902007812 */ /* 0x002fc400078e3cff */
[----:B------:R-:W-:-:S03]  /*0090*/  LOP3.LUT R2, R3, 0xf7dcefdd, RZ, 0x3c, !PT ;  /* 0xf7dcefdd03027812 */ /* 0x000fc600078e3cff */
[----:B------:R-:W-:Y:S02]  /*00a0*/  IMAD R0, R0, 0x4182bed5, RZ ;  /* 0x4182bed500007824 */ /* 0x000fe400078e02ff */
[----:B------:R-:W-:Y:S02]  /*00b0*/  IMAD R3, R2, -0x658354e5, RZ ;  /* 0x9a7cab1b02037824 */ /* 0x000fe400078e02ff */
[C---:B------:R-:W-:Y:S01]  /*00c0*/  VIADD R5, R0.reuse, 0x75bcd15 ;  /* 0x075bcd1500057836 */ /* 0x040fe20000000000 */
[C---:B------:R-:W-:Y:S01]  /*00d0*/  LOP3.LUT R8, R0.reuse, 0x159a55e5, RZ, 0x3c, !PT ;  /* 0x159a55e500087812 */ /* 0x040fe200078e3cff */
[----:B------:R-:W-:Y:S01]  /*00e0*/  VIADD R11, R0, 0x583f19 ;  /* 0x00583f19000b7836 */ /* 0x000fe20000000000 */
[C---:B------:R-:W-:Y:S01]  /*00f0*/  LOP3.LUT R10, R3.reuse, 0x5491333, RZ, 0x3c, !PT ;  /* 0x05491333030a7812 */ /* 0x040fe200078e3cff */
[----:B------:R-:W-:Y:S02]  /*0100*/  VIADD R9, R3, 0x1f123bb5 ;  /* 0x1f123bb503097836 */ /* 0x000fe40000000000 */
[----:B0-----:R-:W-:Y:S01]  /*0110*/  IMAD R13, R4, UR6, R13 ;  /* 0x00000006040d7c24 */ /* 0x001fe2000f8e020d */
[----:B------:R-:W-:-:S04]  /*0120*/  IADD3 R4, PT, PT, R0, 0x64f0c9, R3 ;  /* 0x0064f0c900047810 */ /* 0x000fc80007ffe003 */
[C---:B------:R-:W-:Y:S01]  /*0130*/  ISETP.NE.AND P0, PT, R13.reuse, RZ, PT ;  /* 0x000000ff0d00720c */ /* 0x040fe20003f05270 */
[----:B---3--:R-:W-:-:S05]  /*0140*/  IMAD.WIDE R6, R13, 0x30, R6 ;  /* 0x000000300d067825 */ /* 0x008fca00078e0206 */
[----:B--2---:R0:W-:Y:S04]  /*0150*/  STG.E.64 desc[UR4][R6.64], R4 ;  /* 0x0000000406007986 */ /* 0x0041e8000c101b04 */
[----:B------:R0:W-:Y:S04]  /*0160*/  STG.E.64 desc[UR4][R6.64+0x8], R8 ;  /* 0x0000080806007986 */ /* 0x0001e8000c101b04 */
[----:B------:R0:W-:Y:S01]  /*0170*/  STG.E.64 desc[UR4][R6.64+0x10], R10 ;  /* 0x0000100a06007986 */ /* 0x0001e2000c101b04 */
[----:B------:R-:W-:Y:S05]  /*0180*/  @!P0 BRA `(.L_x_40) ;  /* 0x0000000c00408947 */ /* 0x000fea0003800000 */
[----:B------:R-:W-:Y:S01]  /*0190*/  SHF.R.S32.HI R0, RZ, 0x1f, R13 ;  /* 0x0000001fff007819 */ /* 0x000fe2000001140d */
[----:B------:R-:W-:-:S07]  /*01a0*/  IMAD.MOV.U32 R12, RZ, RZ, RZ ;  /* 0x000000ffff0c7224 */ /* 0x000fce00078e00ff */
.L_x_46:
[----:B-1----:R-:W-:Y:S01]  /*01b0*/  LOP3.LUT R2, R13, 0x3, RZ, 0xc0, !PT ;  /* 0x000000030d027812 */ /* 0x002fe200078ec0ff */
[----:B------:R-:W-:Y:S03]  /*01c0*/  BSSY.RECONVERGENT B1, `(.L_x_41) ;  /* 0x00000c6000017945 */ /* 0x000fe60003800200 */
[----:B------:R-:W-:-:S04]  /*01d0*/  ISETP.NE.U32.AND P0, PT, R2, RZ, PT ;  /* 0x000000ff0200720c */ /* 0x000fc80003f05070 */
[----:B------:R-:W-:-:S13]  /*01e0*/  ISETP.NE.AND.EX P0, PT, RZ, RZ, PT, P0 ;  /* 0x000000ffff00720c */ /* 0x000fda0003f05300 */
[----:B------:R-:W-:Y:S05]  /*01f0*/  @!P0 BRA `(.L_x_42) ;  /* 0x0000000c00088947 */ /* 0x000fea0003800000 */
[----:B0-----:R-:W0:Y:S01]  /*0200*/  LDC.64 R8, c[0x4][RZ] ;  /* 0x01000000ff087b82 */ /* 0x001e220000000a00 */
[----:B------:R-:W-:Y:S02]  /*0210*/  IMAD.MOV.U32 R14, RZ, RZ, RZ ;  /* 0x000000ffff0e7224 */ /* 0x000fe400078e00ff */
[----:B0-----:R-:W-:-:S07]  /*0220*/  IMAD.WIDE.U32 R8, R12, 0xc80, R8 ;  /* 0x00000c800c087825 */ /* 0x001fce00078e0008 */
.L_x_45:
[----:B-1----:R-:W-:Y:S01]  /*0230*/  IMAD.MOV.U32 R15, RZ, RZ, RZ ;  /* 0x000000ffff0f7224 */ /* 0x002fe200078e00ff */
[----:B------:R-:W-:Y:S01]  /*0240*/  CS2R R2, SRZ ;  /* 0x0000000000027805 */ /* 0x000fe2000001ff00 */
[----:B------:R-:W-:Y:S01]  /*0250*/  IMAD.MOV.U32 R17, RZ, RZ, RZ ;  /* 0x000000ffff117224 */ /* 0x000fe200078e00ff */
[----:B------:R-:W-:-:S07]  /*0260*/  CS2R R4, SRZ ;  /* 0x0000000000047805 */ /* 0x000fce000001ff00 */
.L_x_44:
[----:B------:R-:W-:-:S05]  /*0270*/  IMAD.WIDE.U32 R10, R17, 0x4, R6 ;  /* 0x00000004110a7825 */ /* 0x000fca00078e0006 */
[----:B------:R0:W5:Y:S01]  /*0280*/  LDG.E R16, desc[UR4][R10.64+0x4] ;  /* 0x000004040a107981 */ /* 0x000162000c1e1900 */
[----:B------:R-:W-:-:S07]  /*0290*/  IMAD.MOV.U32 R19, RZ, RZ, RZ ;  /* 0x000000ffff137224 */ /* 0x000fce00078e00ff */
.L_x_43:
[----:B-----5:R-:W-:Y:S01]  /*02a0*/  SHF.R.U32.HI R24, RZ, R19, R16 ;  /* 0x00000013ff187219 */ /* 0x020fe20000011610 */
[----:B0-----:R-:W-:-:S03]  /*02b0*/  IMAD.SHL.U32 R10, R17, 0x20, RZ ;  /* 0x00000020110a7824 */ /* 0x001fc600078e00ff */
[----:B------:R-:W-:Y:S01]  /*02c0*/  LOP3.LUT R11, R24, 0x1, RZ, 0xc0, !PT ;  /* 0x00000001180b7812 */ /* 0x000fe200078ec0ff */
[----:B------:R-:W-:-:S03]  /*02d0*/  IMAD.IADD R10, R10, 0x1, R19 ;  /* 0x000000010a0a7824 */ /* 0x000fc600078e0213 */
[----:B------:R-:W-:Y:S01]  /*02e0*/  ISETP.NE.U32.AND P0, PT, R11, 0x1, PT ;  /* 0x000000010b00780c */ /* 0x000fe20003f05070 */
[----:B------:R-:W-:-:S03]  /*02f0*/  IMAD R11, R10, 0x5, RZ ;  /* 0x000000050a0b7824 */ /* 0x000fc600078e02ff */
[----:B------:R-:W-:Y:S01]  /*0300*/  R2P PR, R24, 0x7e ;  /* 0x0000007e18007804 */ /* 0x000fe20000000000 */
[----:B------:R-:W-:-:S08]  /*0310*/  IMAD.WIDE.U32 R10, R11, 0x4, R8 ;  /* 0x000000040b0a7825 */ /* 0x000fd000078e0008 */
[----:B------:R-:W2:Y:S04]  /*0320*/  @!P0 LDG.E R18, desc[UR4][R10.64] ;  /* 0x000000040a128981 */ /* 0x000ea8000c1e1900 */
[----:B------:R-:W3:Y:S04]  /*0330*/  @!P0 LDG.E R20, desc[UR4][R10.64+0x10] ;  /* 0x000010040a148981 */ /* 0x000ee8000c1e1900 */
[----:B------:R-:W4:Y:S04]  /*0340*/  @P1 LDG.E R22, desc[UR4][R10.64+0x14] ;  /* 0x000014040a161981 */ /* 0x000f28000c1e1900 */
[----:B------:R-:W4:Y:S04]  /*0350*/  @P2 LDG.E R26, desc[UR4][R10.64+0x28] ;  /* 0x000028040a1a2981 */ /* 0x000f28000c1e1900 */
[----:B------:R-:W4:Y:S04]  /*0360*/  @!P0 LDG.E R21, desc[UR4][R10.64+0x4] ;  /* 0x000004040a158981 */ /* 0x000f28000c1e1900 */
[----:B------:R-:W4:Y:S04]  /*0370*/  @!P0 LDG.E R23, desc[UR4][R10.64+0xc] ;  /* 0x00000c040a178981 */ /* 0x000f28000c1e1900 */
[----:B------:R-:W4:Y:S04]  /*0380*/  @P1 LDG.E R25, desc[UR4][R10.64+0x18] ;  /* 0x000018040a191981 */ /* 0x000f28000c1e1900 */
[----:B------:R-:W4:Y:S04]  /*0390*/  @P3 LDG.E R28, desc[UR4][R10.64+0x3c] ;  /* 0x00003c040a1c3981 */ /* 0x000f28000c1e1900 */
[----:B------:R-:W4:Y:S01]  /*03a0*/  @P6 LDG.E R27, desc[UR4][R10.64+0x7c] ;  /* 0x00007c040a1b6981 */ /* 0x000f22000c1e1900 */
[----:B--2---:R-:W-:-:S03]  /*03b0*/  @!P0 LOP3.LUT R15, R15, R18, RZ, 0x3c, !PT ;  /* 0x000000120f0f8212 */ /* 0x004fc600078e3cff */
[----:B------:R-:W2:Y:S01]  /*03c0*/  @!P0 LDG.E R18, desc[UR4][R10.64+0x8] ;  /* 0x000008040a128981 */ /* 0x000ea2000c1e1900 */
[----:B---3--:R-:W-:-:S03]  /*03d0*/  @!P0 LOP3.LUT R3, R3, R20, RZ, 0x3c, !PT ;  /* 0x0000001403038212 */ /* 0x008fc600078e3cff */
[----:B------:R-:W3:Y:S01]  /*03e0*/  @P1 LDG.E R20, desc[UR4][R10.64+0x24] ;  /* 0x000024040a141981 */ /* 0x000ee2000c1e1900 */
[----:B----4-:R-:W-:-:S03]  /*03f0*/  @P1 LOP3.LUT R15, R15, R22, RZ, 0x3c, !PT ;  /* 0x000000160f0f1212 */ /* 0x010fc600078e3cff */
[----:B------:R-:W4:Y:S01]  /*0400*/  @P2 LDG.E R22, desc[UR4][R10.64+0x38] ;  /* 0x000038040a162981 */ /* 0x000f22000c1e1900 */
[----:B------:R-:W-:-:S03]  /*0410*/  @P2 LOP3.LUT R15, R15, R26, RZ, 0x3c, !PT ;  /* 0x0000001a0f0f2212 */ /* 0x000fc600078e3cff */
[----:B------:R-:W4:Y:S01]  /*0420*/  @P4 LDG.E R26, desc[UR4][R10.64+0x50] ;  /* 0x000050040a1a4981 */ /* 0x000f22000c1e1900 */
[----:B------:R-:W-:-:S03]  /*0430*/  @!P0 LOP3.LUT R4, R4, R21, RZ, 0x3c, !PT ;  /* 0x0000001504048212 */ /* 0x000fc600078e3cff */
[----:B------:R-:W4:Y:S01]  /*0440*/  @P1 LDG.E R21, desc[UR4][R10.64+0x20] ;  /* 0x000020040a151981 */ /* 0x000f22000c1e1900 */
[----:B------:R-:W-:-:S03]  /*0450*/  @!P0 LOP3.LUT R2, R2, R23, RZ, 0x3c, !PT ;  /* 0x0000001702028212 */ /* 0x000fc600078e3cff */
[----:B------:R-:W4:Y:S01]  /*0460*/  @P2 LDG.E R23, desc[UR4][R10.64+0x2c] ;  /* 0x00002c040a172981 */ /* 0x000f22000c1e1900 */
[----:B------:R-:W-:-:S03]  /*0470*/  @P1 LOP3.LUT R4, R4, R25, RZ, 0x3c, !PT ;  /* 0x0000001904041212 */ /* 0x000fc600078e3cff */
[----:B------:R-:W4:Y:S01]  /*0480*/  @P2 LDG.E R25, desc[UR4][R10.64+0x34] ;  /* 0x000034040a192981 */ /* 0x000f22000c1e1900 */
[----:B--2---:R-:W-:-:S03]  /*0490*/  @!P0 LOP3.LUT R5, R5, R18, RZ, 0x3c, !PT ;  /* 0x0000001205058212 */ /* 0x004fc600078e3cff */
[----:B------:R-:W2:Y:S01]  /*04a0*/  @P1 LDG.E R18, desc[UR4][R10.64+0x1c] ;  /* 0x00001c040a121981 */ /* 0x000ea2000c1e1900 */
[----:B---3--:R-:W-:-:S03]  /*04b0*/  @P1 LOP3.LUT R3, R3, R20, RZ, 0x3c, !PT ;  /* 0x0000001403031212 */ /* 0x008fc600078e3cff */
[----:B------:R-:W3:Y:S01]  /*04c0*/  @P2 LDG.E R20, desc[UR4][R10.64+0x30] ;  /* 0x000030040a142981 */ /* 0x000ee2000c1e1900 */
[----:B----4-:R-:W-:-:S03]  /*04d0*/  @P2 LOP3.LUT R3, R3, R22, RZ, 0x3c, !PT ;  /* 0x0000001603032212 */ /* 0x010fc600078e3cff */
[----:B------:R-:W4:Y:S01]  /*04e0*/  @P3 LDG.E R22, desc[UR4][R10.64+0x4c] ;  /* 0x00004c040a163981 */ /* 0x000f22000c1e1900 */
[----:B------:R-:W-:-:S04]  /*04f0*/  @P3 LOP3.LUT R15, R15, R28, RZ, 0x3c, !PT ;  /* 0x0000001c0f0f3212 */ /* 0x000fc800078e3cff */
[----:B------:R-:W-:Y:S02]  /*0500*/  @P4 LOP3.LUT R15, R15, R26, RZ, 0x3c, !PT ;  /* 0x0000001a0f0f4212 */ /* 0x000fe400078e3cff */
[----:B------:R-:W-:Y:S01]  /*0510*/  @P1 LOP3.LUT R2, R2, R21, RZ, 0x3c, !PT ;  /* 0x0000001502021212 */ /* 0x000fe200078e3cff */
[----:B------:R-:W4:Y:S04]  /*0520*/  @P5 LDG.E R26, desc[UR4][R10.64+0x64] ;  /* 0x000064040a1a5981 */ /* 0x000f28000c1e1900 */
[----:B------:R-:W4:Y:S01]  /*0530*/  @P3 LDG.E R21, desc[UR4][R10.64+0x40] ;  /* 0x000040040a153981 */ /* 0x000f22000c1e1900 */
[----:B------:R-:W-:Y:S02]  /*0540*/  @P2 LOP3.LUT R4, R4, R23, RZ, 0x3c, !PT ;  /* 0x0000001704042212 */ /* 0x000fe400078e3cff */
[----:B------:R-:W-:Y:S01]  /*0550*/  @P2 LOP3.LUT R2, R2, R25, RZ, 0x3c, !PT ;  /* 0x0000001902022212 */ /* 0x000fe200078e3cff */
[----:B------:R-:W4:Y:S04]  /*0560*/  @P3 LDG.E R23, desc[UR4][R10.64+0x48] ;  /* 0x000048040a173981 */ /* 0x000f28000c1e1900 */
[----:B------:R-:W4:Y:S01]  /*0570*/  @P4 LDG.E R25, desc[UR4][R10.64+0x54] ;  /* 0x000054040a194981 */ /* 0x000f22000c1e1900 */
[----:B--2---:R-:W-:-:S03]  /*0580*/  @P1 LOP3.LUT R5, R5, R18, RZ, 0x3c, !PT ;  /* 0x0000001205051212 */ /* 0x004fc600078e3cff */
[----:B------:R-:W2:Y:S01]  /*0590*/  @P3 LDG.E R18, desc[UR4][R10.64+0x44] ;  /* 0x000044040a123981 */ /* 0x000ea2000c1e1900 */
[----:B---3--:R-:W-:-:S03]  /*05a0*/  @P2 LOP3.LUT R5, R5, R20, RZ, 0x3c, !PT ;  /* 0x0000001405052212 */ /* 0x008fc600078e3cff */
[----:B------:R-:W3:Y:S01]  /*05b0*/  @P4 LDG.E R20, desc[UR4][R10.64+0x58] ;  /* 0x000058040a144981 */ /* 0x000ee2000c1e1900 */
[----:B----4-:R-:W-:-:S03]  /*05c0*/  @P3 LOP3.LUT R3, R3, R22, RZ, 0x3c, !PT ;  /* 0x0000001603033212 */ /* 0x010fc600078e3cff */
[----:B------:R-:W4:Y:S01]  /*05d0*/  @P4 LDG.E R22, desc[UR4][R10.64+0x60] ;  /* 0x000060040a164981 */ /* 0x000f22000c1e1900 */
[----:B------:R-:W-:Y:S02]  /*05e0*/  LOP3.LUT P0, RZ, R24, 0x80, RZ, 0xc0, !PT ;  /* 0x0000008018ff7812 */ /* 0x000fe4000780c0ff */
[----:B------:R-:W-:Y:S02]  /*05f0*/  @P5 LOP3.LUT R15, R15, R26, RZ, 0x3c, !PT ;  /* 0x0000001a0f0f5212 */ /* 0x000fe400078e3cff */
[----:B------:R-:W4:Y:S01]  /*0600*/  @P6 LDG.E R26, desc[UR4][R10.64+0x78] ;  /* 0x000078040a1a6981 */ /* 0x000f22000c1e1900 */
[----:B------:R-:W-:-:S03]  /*0610*/  @P3 LOP3.LUT R4, R4, R21, RZ, 0x3c, !PT ;  /* 0x0000001504043212 */ /* 0x000fc600078e3cff */
[----:B------:R-:W4:Y:S01]  /*0620*/  @P4 LDG.E R21, desc[UR4][R10.64+0x5c] ;  /* 0x00005c040a154981 */ /* 0x000f22000c1e1900 */
[----:B------:R-:W-:-:S03]  /*0630*/  @P3 LOP3.LUT R2, R2, R23, RZ, 0x3c, !PT ;  /* 0x0000001702023212 */ /* 0x000fc600078e3cff */
[----:B------:R-:W4:Y:S01]  /*0640*/  @P5 LDG.E R23, desc[UR4][R10.64+0x68] ;  /* 0x000068040a175981 */ /* 0x000f22000c1e1900 */
[----:B------:R-:W-:-:S03]  /*0650*/  @P4 LOP3.LUT R4, R4, R25, RZ, 0x3c, !PT ;  /* 0x0000001904044212 */ /* 0x000fc600078e3cff */
[----:B------:R-:W4:Y:S01]  /*0660*/  @P5 LDG.E R25, desc[UR4][R10.64+0x70] ;  /* 0x000070040a195981 */ /* 0x000f22000c1e1900 */
[----:B--2---:R-:W-:-:S03]  /*0670*/  @P3 LOP3.LUT R5, R5, R18, RZ, 0x3c, !PT ;  /* 0x0000001205053212 */ /* 0x004fc600078e3cff */
[----:B------:R-:W2:Y:S01]  /*0680*/  @P5 LDG.E R18, desc[UR4][R10.64+0x6c] ;  /* 0x00006c040a125981 */ /* 0x000ea2000c1e1900 */
[----:B---3--:R-:W-:-:S03]  /*0690*/  @P4 LOP3.LUT R5, R5, R20, RZ, 0x3c, !PT ;  /* 0x0000001405054212 */ /* 0x008fc600078e3cff */
[----:B------:R-:W3:Y:S01]  /*06a0*/  @P5 LDG.E R20, desc[UR4][R10.64+0x74] ;  /* 0x000074040a145981 */ /* 0x000ee2000c1e1900 */
[----:B----4-:R-:W-:-:S03]  /*06b0*/  @P4 LOP3.LUT R3, R3, R22, RZ, 0x3c, !PT ;  /* 0x0000001603034212 */ /* 0x010fc600078e3cff */
[----:B------:R-:W4:Y:S01]  /*06c0*/  @P0 LDG.E R22, desc[UR4][R10.64+0x8c] ;  /* 0x00008c040a160981 */ /* 0x000f22000c1e1900 */
[----:B------:R-:W-:-:S03]  /*06d0*/  @P6 LOP3.LUT R15, R15, R26, RZ, 0x3c, !PT ;  /* 0x0000001a0f0f6212 */ /* 0x000fc600078e3cff */
        /* <DEDUP_REMOVED lines=13> */
[----:B------:R-:W-:Y:S02]  /*07b0*/  @P6 LOP3.LUT R4, R4, R27, RZ, 0x3c, !PT ;  /* 0x0000001b04046212 */ /* 0x000fe400078e3cff */
[----:B------:R-:W-:Y:S02]  /*07c0*/  @P6 LOP3.LUT R2, R2, R21, RZ, 0x3c, !PT ;  /* 0x0000001502026212 */ /* 0x000fe400078e3cff */
[----:B------:R-:W-:Y:S02]  /*07d0*/  @P0 LOP3.LUT R4, R4, R23, RZ, 0x3c, !PT ;  /* 0x0000001704040212 */ /* 0x000fe400078e3cff */
[----:B------:R-:W-:Y:S02]  /*07e0*/  @P0 LOP3.LUT R2, R2, R25, RZ, 0x3c, !PT ;  /* 0x0000001902020212 */ /* 0x000fe400078e3cff */
[----:B--2---:R-:W-:Y:S02]  /*07f0*/  @P6 LOP3.LUT R5, R5, R18, RZ, 0x3c, !PT ;  /* 0x0000001205056212 */ /* 0x004fe400078e3cff */
[----:B---3--:R-:W-:-:S02]  /*0800*/  @P6 LOP3.LUT R3, R3, R20, RZ, 0x3c, !PT ;  /* 0x0000001403036212 */ /* 0x008fc400078e3cff */
[----:B----4-:R-:W-:Y:S02]  /*0810*/  @P0 LOP3.LUT R5, R5, R22, RZ, 0x3c, !PT ;  /* 0x0000001605050212 */ /* 0x010fe400078e3cff */
[----:B------:R-:W-:Y:S02]  /*0820*/  @P0 LOP3.LUT R3, R3, R26, RZ, 0x3c, !PT ;  /* 0x0000001a03030212 */ /* 0x000fe400078e3cff */
[----:B------:R-:W-:-:S13]  /*0830*/  R2P PR, R24.B1, 0x7f ;  /* 0x0000007f18007804 */ /* 0x000fda0000001000 */
[----:B------:R-:W2:Y:S04]  /*0840*/  @P0 LDG.E R18, desc[UR4][R10.64+0xa0] ;  /* 0x0000a0040a120981 */ /* 0x000ea8000c1e1900 */
[----:B------:R-:W3:Y:S04]  /*0850*/  @P1 LDG.E R22, desc[UR4][R10.64+0xb4] ;  /* 0x0000b4040a161981 */ /* 0x000ee8000c1e1900 */
[----:B------:R-:W4:Y:S04]  /*0860*/  @P2 LDG.E R26, desc[UR4][R10.64+0xc8] ;  /* 0x0000c8040a1a2981 */ /* 0x000f28000c1e1900 */
[----:B------:R-:W4:Y:S04]  /*0870*/  @P3 LDG.E R28, desc[UR4][R10.64+0xdc] ;  /* 0x0000dc040a1c3981 */ /* 0x000f28000c1e1900 */
[----:B------:R-:W4:Y:S04]  /*0880*/  @P0 LDG.E R23, desc[UR4][R10.64+0xa4] ;  /* 0x0000a4040a170981 */ /* 0x000f28000c1e1900 */
[----:B------:R-:W4:Y:S04]  /*0890*/  @P0 LDG.E R20, desc[UR4][R10.64+0xa8] ;  /* 0x0000a8040a140981 */ /* 0x000f28000c1e1900 */
[----:B------:R-:W4:Y:S04]  /*08a0*/  @P4 LDG.E R25, desc[UR4][R10.64+0xf0] ;  /* 0x0000f0040a194981 */ /* 0x000f28000c1e1900 */
        /* <DEDUP_REMOVED lines=21> */
[----:B------:R-:W-:Y:S02]  /*0a00*/  LOP3.LUT P0, RZ, R24, 0x8000, RZ, 0xc0, !PT ;  /* 0x0000800018ff7812 */ /* 0x000fe4000780c0ff */
[----:B----4-:R-:W-:Y:S01]  /*0a10*/  @P5 LOP3.LUT R15, R15, R26, RZ, 0x3c, !PT ;  /* 0x0000001a0f0f5212 */ /* 0x010fe200078e3cff */
[----:B------:R-:W4:Y:S04]  /*0a20*/  @P3 LDG.E R24, desc[UR4][R10.64+0xe4] ;  /* 0x0000e4040a183981 */ /* 0x000f28000c1e1900 */
[----:B------:R-:W2:Y:S01]  /*0a30*/  @P6 LDG.E R26, desc[UR4][R10.64+0x118] ;  /* 0x000118040a1a6981 */ /* 0x000ea2000c1e1900 */
        /* <DEDUP_REMOVED lines=8> */
[----:B---3--:R-:W-:-:S03]  /*0ac0*/  @P2 LOP3.LUT R3, R3, R22, RZ, 0x3c, !PT ;  /* 0x0000001603032212 */ /* 0x008fc600078e3cff */
[----:B------:R-:W3:Y:S01]  /*0ad0*/  @P4 LDG.E R22, desc[UR4][R10.64+0x100] ;  /* 0x000100040a164981 */ /* 0x000ee2000c1e1900 */
[----:B--2---:R-:W-:-:S03]  /*0ae0*/  @P6 LOP3.LUT R15, R15, R26, RZ, 0x3c, !PT ;  /* 0x0000001a0f0f6212 */ /* 0x004fc600078e3cff */
[----:B------:R-:W2:Y:S01]  /*0af0*/  @P0 LDG.E R26, desc[UR4][R10.64+0x12c] ;  /* 0x00012c040a1a0981 */ /* 0x000ea2000c1e1900 */
[----:B----4-:R-:W-:-:S03]  /*0b00*/  @P2 LOP3.LUT R2, R2, R23, RZ, 0x3c, !PT ;  /* 0x0000001702022212 */ /* 0x010fc600078e3cff */
[----:B------:R-:W4:Y:S01]  /*0b10*/  @P4 LDG.E R23, desc[UR4][R10.64+0xfc] ;  /* 0x0000fc040a174981 */ /* 0x000f22000c1e1900 */
[----:B------:R-:W-:-:S03]  /*0b20*/  @P2 LOP3.LUT R5, R5, R20, RZ, 0x3c, !PT ;  /* 0x0000001405052212 */ /* 0x000fc600078e3cff */
[----:B------:R-:W4:Y:S01]  /*0b30*/  @P4 LDG.E R20, desc[UR4][R10.64+0xf8] ;  /* 0x0000f8040a144981 */ /* 0x000f22000c1e1900 */
[----:B------:R-:W-:Y:S02]  /*0b40*/  @P3 LOP3.LUT R2, R2, R27, RZ, 0x3c, !PT ;  /* 0x0000001b02023212 */ /* 0x000fe400078e3cff */
[----:B------:R-:W-:Y:S01]  /*0b50*/  @P3 LOP3.LUT R4, R4, R25, RZ, 0x3c, !PT ;  /* 0x0000001904043212 */ /* 0x000fe200078e3cff */
[----:B------:R-:W4:Y:S01]  /*0b60*/  @P5 LDG.E R27, desc[UR4][R10.64+0x110] ;  /* 0x000110040a1b5981 */ /* 0x000f22000c1e1900 */
[----:B------:R-:W-:-:S03]  /*0b70*/  @P3 LOP3.LUT R5, R5, R24, RZ, 0x3c, !PT ;  /* 0x0000001805053212 */ /* 0x000fc600078e3cff */
[----:B------:R-:W4:Y:S04]  /*0b80*/  @P5 LDG.E R25, desc[UR4][R10.64+0x108] ;  /* 0x000108040a195981 */ /* 0x000f28000c1e1900 */
        /* <DEDUP_REMOVED lines=19> */
[----:B------:R-:W-:-:S05]  /*0cc0*/  VIADD R19, R19, 0x10 ;  /* 0x0000001013137836 */ /* 0x000fca0000000000 */
[----:B------:R-:W-:Y:S02]  /*0cd0*/  ISETP.NE.AND P1, PT, R19, 0x20, PT ;  /* 0x000000201300780c */ /* 0x000fe40003f25270 */
[----:B------:R-:W-:Y:S02]  /*0ce0*/  @P5 LOP3.LUT R3, R3, R18, RZ, 0x3c, !PT ;  /* 0x0000001203035212 */ /* 0x000fe400078e3cff */
[----:B------:R-:W-:Y:S02]  /*0cf0*/  @P6 LOP3.LUT R4, R4, R21, RZ, 0x3c, !PT ;  /* 0x0000001504046212 */ /* 0x000fe400078e3cff */
[----:B---3--:R-:W-:-:S04]  /*0d00*/  @P6 LOP3.LUT R3, R3, R22, RZ, 0x3c, !PT ;  /* 0x0000001603036212 */ /* 0x008fc800078e3cff */
[----:B--2---:R-:W-:Y:S02]  /*0d10*/  @P0 LOP3.LUT R3, R3, R26, RZ, 0x3c, !PT ;  /* 0x0000001a03030212 */ /* 0x004fe400078e3cff */
[----:B----4-:R-:W-:Y:S02]  /*0d20*/  @P6 LOP3.LUT R2, R2, R23, RZ, 0x3c, !PT ;  /* 0x0000001702026212 */ /* 0x010fe400078e3cff */
[----:B------:R-:W-:Y:S02]  /*0d30*/  @P6 LOP3.LUT R5, R5, R20, RZ, 0x3c, !PT ;  /* 0x0000001405056212 */ /* 0x000fe400078e3cff */
[----:B------:R-:W-:Y:S02]  /*0d40*/  @P0 LOP3.LUT R2, R2, R27, RZ, 0x3c, !PT ;  /* 0x0000001b02020212 */ /* 0x000fe400078e3cff */
[----:B------:R-:W-:Y:S02]  /*0d50*/  @P0 LOP3.LUT R4, R4, R25, RZ, 0x3c, !PT ;  /* 0x0000001904040212 */ /* 0x000fe400078e3cff */
[----:B------:R-:W-:Y:S01]  /*0d60*/  @P0 LOP3.LUT R5, R5, R24, RZ, 0x3c, !PT ;  /* 0x0000001805050212 */ /* 0x000fe200078e3cff */
[----:B------:R-:W-:Y:S06]  /*0d70*/  @P1 BRA `(.L_x_43) ;  /* 0xfffffff400481947 */ /* 0x000fec000383ffff */
[----:B------:R-:W-:-:S05]  /*0d80*/  VIADD R17, R17, 0x1 ;  /* 0x0000000111117836 */ /* 0x000fca0000000000 */
[----:B------:R-:W-:-:S13]  /*0d90*/  ISETP.NE.AND P0, PT, R17, 0x5, PT ;  /* 0x000000051100780c */ /* 0x000fda0003f05270 */
[----:B------:R-:W-:Y:S05]  /*0da0*/  @P0 BRA `(.L_x_44) ;  /* 0xfffffff400300947 */ /* 0x000fea000383ffff */
[----:B------:R1:W-:Y:S01]  /*0db0*/  STG.E.64 desc[UR4][R6.64+0x8], R4 ;  /* 0x0000080406007986 */ /* 0x0003e2000c101b04 */
[----:B------:R-:W-:Y:S01]  /*0dc0*/  VIADD R14, R14, 0x1 ;  /* 0x000000010e0e7836 */ /* 0x000fe20000000000 */
[----:B------:R-:W-:Y:S02]  /*0dd0*/  LOP3.LUT R11, R13, 0x3, RZ, 0xc0, !PT ;  /* 0x000000030d0b7812 */ /* 0x000fe400078ec0ff */
[----:B------:R1:W-:Y:S02]  /*0de0*/  STG.E.64 desc[UR4][R6.64+0x10], R2 ;  /* 0x0000100206007986 */ /* 0x0003e4000c101b04 */
[----:B------:R-:W-:Y:S02]  /*0df0*/  ISETP.GE.U32.AND P0, PT, R14, R11, PT ;  /* 0x0000000b0e00720c */ /* 0x000fe40003f06070 */
[----:B------:R1:W-:Y:S11]  /*0e00*/  STG.E desc[UR4][R6.64+0x4], R15 ;  /* 0x0000040f06007986 */ /* 0x0003f6000c101904 */
[----:B------:R-:W-:Y:S05]  /*0e10*/  @!P0 BRA `(.L_x_45) ;  /* 0xfffffff400048947 */ /* 0x000fea000383ffff */
.L_x_42:
[----:B------:R-:W-:Y:S05]  /*0e20*/  BSYNC.RECONVERGENT B1 ;  /* 0x0000000000017941 */ /* 0x000fea0003800200 */
.L_x_41:
[C---:B------:R-:W-:Y:S01]  /*0e30*/  ISETP.GT.U32.AND P0, PT, R13.reuse, 0x3, PT ;  /* 0x000000030d00780c */ /* 0x040fe20003f04070 */
[----:B------:R-:W-:Y:S01]  /*0e40*/  VIADD R12, R12, 0x1 ;  /* 0x000000010c0c7836 */ /* 0x000fe20000000000 */
[--C-:B------:R-:W-:Y:S02]  /*0e50*/  SHF.R.U64 R13, R13, 0x2, R0.reuse ;  /* 0x000000020d0d7819 */ /* 0x100fe40000001200 */
[----:B------:R-:W-:Y:S02]  /*0e60*/  ISETP.GT.U32.AND.EX P0, PT, R0, RZ, PT, P0 ;  /* 0x000000ff0000720c */ /* 0x000fe40003f04100 */
[----:B------:R-:W-:-:S11]  /*0e70*/  SHF.R.U32.HI R0, RZ, 0x2, R0 ;  /* 0x00000002ff007819 */ /* 0x000fd60000011600 */
[----:B------:R-:W-:Y:S05]  /*0e80*/  @P0 BRA `(.L_x_46) ;  /* 0xfffffff000c80947 */ /* 0x000fea000383ffff */
.L_x_40:
[----:B------:R-:W-:Y:S05]  /*0e90*/  BSYNC.RECONVERGENT B0 ;  /* 0x0000000000007941 */ /* 0x000fea0003800200 */
.L_x_39:
[----:B------:R-:W-:Y:S04]  /*0ea0*/  STG.E.64 desc[UR4][R6.64+0x18], RZ ;  /* 0x000018ff06007986 */ /* 0x000fe8000c101b04 */
[----:B------:R-:W-:Y:S04]  /*0eb0*/  STG.E desc[UR4][R6.64+0x20], RZ ;  /* 0x000020ff06007986 */ /* 0x000fe8000c101904 */
[----:B------:R-:W-:Y:S01]  /*0ec0*/  STG.E.64 desc[UR4][R6.64+0x28], RZ ;  /* 0x000028ff06007986 */ /* 0x000fe2000c101b04 */
[----:B------:R-:W-:Y:S05]  /*0ed0*/  EXIT ;  /* 0x000000000000794d */ /* 0x000fea0003800000 */
.L_x_47:
        /* <DEDUP_REMOVED lines=10> */
.L_x_68:


//--------------------- .text._Z10initializePfS_S_P6citiesi --------------------------
	.section	.text._Z10initializePfS_S_P6citiesi,"ax",@progbits
	.align	128
        .global         _Z10initializePfS_S_P6citiesi
        .type           _Z10initializePfS_S_P6citiesi,@function
        .size           _Z10initializePfS_S_P6citiesi,(.L_x_64 - _Z10initializePfS_S_P6citiesi)
        .other          _Z10initializePfS_S_P6citiesi,@"STO_CUDA_ENTRY STV_DEFAULT"
_Z10initializePfS_S_P6citiesi:
.text._Z10initializePfS_S_P6citiesi:
[----:B------:R-:W-:Y:S01]  /*0000*/  LDC R1, c[0x0][0x37c] ;  /* 0x0000df00ff017b82 */ /* 0x000fe20000000800 */
[----:B------:R-:W0:Y:S07]  /*0010*/  S2R R3, SR_TID.X ;  /* 0x0000000000037919 */ /* 0x000e2e0000002100 */
[----:B------:R-:W0:Y:S01]  /*0020*/  LDC R0, c[0x0][0x360] ;  /* 0x0000d800ff007b82 */ /* 0x000e220000000800 */
[----:B------:R-:W1:Y:S01]  /*0030*/  LDCU UR6, c[0x0][0x3a0] ;  /* 0x00007400ff0677ac */ /* 0x000e620008000800 */
[----:B------:R-:W2:Y:S06]  /*0040*/  S2R R2, SR_TID.Y ;  /* 0x0000000000027919 */ /* 0x000eac0000002200 */
[----:B------:R-:W0:Y:S08]  /*0050*/  S2UR UR4, SR_CTAID.X ;  /* 0x00000000000479c3 */ /* 0x000e300000002500 */
[----:B------:R-:W2:Y:S08]  /*0060*/  S2UR UR5, SR_CTAID.Y ;  /* 0x00000000000579c3 */ /* 0x000eb00000002600 */
[----:B------:R-:W2:Y:S01]  /*0070*/  LDC R5, c[0x0][0x364] ;  /* 0x0000d900ff057b82 */ /* 0x000ea20000000800 */
[----:B0-----:R-:W-:-:S02]  /*0080*/  IMAD R0, R0, UR4, R3 ;  /* 0x0000000400007c24 */ /* 0x001fc4000f8e0203 */
[----:B--2---:R-:W-:-:S05]  /*0090*/  IMAD R5, R5, UR5, R2 ;  /* 0x0000000505057c24 */ /* 0x004fca000f8e0202 */
[----:B------:R-:W-:-:S04]  /*00a0*/  VIMNMX R2, PT, PT, R0, R5, !PT ;  /* 0x0000000500027248 */ /* 0x000fc80007fe0100 */
[----:B-1----:R-:W-:-:S13]  /*00b0*/  ISETP.GE.AND P0, PT, R2, UR6, PT ;  /* 0x0000000602007c0c */ /* 0x002fda000bf06270 */
[----:B------:R-:W-:Y:S05]  /*00c0*/  @P0 EXIT ;  /* 0x000000000000094d */ /* 0x000fea0003800000 */
[----:B------:R-:W0:Y:S01]  /*00d0*/  I2F.F64.U32 R6, UR6 ;  /* 0x0000000600067d12 */ /* 0x000e220008201800 */
[----:B------:R-:W1:Y:S01]  /*00e0*/  LDC.64 R12, c[0x0][0x380] ;  /* 0x0000e000ff0c7b82 */ /* 0x000e620000000a00 */
[----:B------:R-:W2:Y:S01]  /*00f0*/  LDCU.64 UR4, c[0x0][0x358] ;  /* 0x00006b00ff0477ac */ /* 0x000ea20008000a00 */
[----:B------:R-:W-:-:S05]  /*0100*/  IMAD R4, R5, UR6, R0 ;  /* 0x0000000605047c24 */ /* 0x000fca000f8e0200 */
[----:B0-----:R-:W0:Y:S01]  /*0110*/  MUFU.RCP64H R9, R7 ;  /* 0x0000000700097308 */ /* 0x001e220000001800 */
[----:B------:R-:W-:-:S04]  /*0120*/  IADD3 R8, PT, PT, R7, 0x300402, RZ ;  /* 0x0030040207087810 */ /* 0x000fc80007ffe0ff */
[----:B------:R-:W-:Y:S02]  /*0130*/  FSETP.GEU.AND P0, PT, |R8|, 5.8789094863358348022e-39, PT ;  /* 0x004004020800780b */ /* 0x000fe40003f0e200 */
[----:B0-----:R-:W-:-:S08]  /*0140*/  DFMA R2, -R6, R8, 1 ;  /* 0x3ff000000602742b */ /* 0x001fd00000000108 */
[----:B------:R-:W-:Y:S01]  /*0150*/  DFMA R10, R2, R2, R2 ;  /* 0x00000002020a722b */ /* 0x000fe20000000002 */
[----:B-1----:R-:W-:-:S05]  /*0160*/  IMAD.WIDE R2, R4, 0x4, R12 ;  /* 0x0000000404027825 */ /* 0x002fca00078e020c */
[----:B--2---:R0:W-:Y:S02]  /*0170*/  STG.E desc[UR4][R2.64], RZ ;  /* 0x000000ff02007986 */ /* 0x0041e4000c101904 */
[----:B------:R-:W-:-:S08]  /*0180*/  DFMA R10, R8, R10, R8 ;  /* 0x0000000a080a722b */ /* 0x000fd00000000008 */
[----:B------:R-:W-:-:S08]  /*0190*/  DFMA R12, -R6, R10, 1 ;  /* 0x3ff00000060c742b */ /* 0x000fd0000000010a */
[----:B------:R-:W-:Y:S01]  /*01a0*/  DFMA R10, R10, R12, R10 ;  /* 0x0000000c0a0a722b */ /* 0x000fe2000000000a */
[----:B0-----:R-:W-:Y:S10]  /*01b0*/  @P0 BRA `(.L_x_48) ;  /* 0x0000000000100947 */ /* 0x001ff40003800000 */
[----:B------:R-:W-:-:S04]  /*01c0*/  LOP3.LUT R8, R7, 0x7fffffff, RZ, 0xc0, !PT ;  /* 0x7fffffff07087812 */ /* 0x000fc800078ec0ff */
[----:B------:R-:W-:Y:S02]  /*01d0*/  IADD3 R12, PT, PT, R8, -0x100000, RZ ;  /* 0xfff00000080c7810 */ /* 0x000fe40007ffe0ff */
[----:B------:R-:W-:-:S07]  /*01e0*/  MOV R8, 0x200 ;  /* 0x0000020000087802 */ /* 0x000fce0000000f00 */
[----:B------:R-:W-:Y:S05]  /*01f0*/  CALL.REL.NOINC `($__internal_2_$__cuda_sm20_dblrcp_rn_slowpath_v3) ;  /* 0x0000000800cc7944 */ /* 0x000fea0003c00000 */
.L_x_48:
[----:B------:R-:W0:Y:S01]  /*0200*/  LDC.64 R6, c[0x0][0x388] ;  /* 0x0000e200ff067b82 */ /* 0x000e220000000a00 */
[----:B------:R-:W1:Y:S01]  /*0210*/  F2F.F32.F64 R11, R10 ;  /* 0x0000000a000b7310 */ /* 0x000e620000301000 */
[----:B------:R-:W-:-:S06]  /*0220*/  ISETP.NE.AND P0, PT, R5, R0, PT ;  /* 0x000000000500720c */ /* 0x000fcc0003f05270 */
[----:B------:R-:W2:Y:S01]  /*0230*/  LDC.64 R8, c[0x0][0x390] ;  /* 0x0000e400ff087b82 */ /* 0x000ea20000000a00 */
[----:B0-----:R-:W-:-:S05]  /*0240*/  IMAD.WIDE R6, R4, 0x4, R6 ;  /* 0x0000000404067825 */ /* 0x001fca00078e0206 */
[----:B-1----:R0:W-:Y:S01]  /*0250*/  STG.E desc[UR4][R6.64], R11 ;  /* 0x0000000b06007986 */ /* 0x0021e2000c101904 */
[----:B--2---:R-:W-:-:S05]  /*0260*/  IMAD.WIDE R8, R4, 0x4, R8 ;  /* 0x0000000404087825 */ /* 0x004fca00078e0208 */
[----:B------:R0:W-:Y:S01]  /*0270*/  STG.E desc[UR4][R8.64], RZ ;  /* 0x000000ff08007986 */ /* 0x0001e2000c101904 */
[----:B------:R-:W-:Y:S05]  /*0280*/  @!P0 EXIT ;  /* 0x000000000000894d */ /* 0x000fea0003800000 */
[----:B0-----:R-:W0:Y:S02]  /*0290*/  LDC.64 R10, c[0x0][0x398] ;  /* 0x0000e600ff0a7b82 */ /* 0x001e240000000a00 */
[----:B0-----:R-:W-:-:S04]  /*02a0*/  IMAD.WIDE.U32 R8, R5, 0x8, R10 ;  /* 0x0000000805087825 */ /* 0x001fc800078e000a */
[----:B------:R-:W-:Y:S01]  /*02b0*/  IMAD.WIDE R10, R0, 0x8, R10 ;  /* 0x00000008000a7825 */ /* 0x000fe200078e020a */
[----:B------:R-:W2:Y:S04]  /*02c0*/  LDG.E R6, desc[UR4][R8.64] ;  /* 0x0000000408067981 */ /* 0x000ea8000c1e1900 */
[----:B------:R-:W2:Y:S04]  /*02d0*/  LDG.E R5, desc[UR4][R10.64] ;  /* 0x000000040a057981 */ /* 0x000ea8000c1e1900 */
[----:B------:R0:W3:Y:S04]  /*02e0*/  LDG.E R0, desc[UR4][R8.64+0x4] ;  /* 0x0000040408007981 */ /* 0x0000e8000c1e1900 */
[----:B------:R-:W3:Y:S01]  /*02f0*/  LDG.E R7, desc[UR4][R10.64+0x4] ;  /* 0x000004040a077981 */ /* 0x000ee2000c1e1900 */
[----:B------:R-:W-:Y:S01]  /*0300*/  BSSY.RECONVERGENT B0, `(.L_x_49) ;  /* 0x000004c000007945 */ /* 0x000fe20003800200 */
[----:B------:R-:W-:Y:S01]  /*0310*/  MOV R4, 0x3f800000 ;  /* 0x3f80000000047802 */ /* 0x000fe20000000f00 */
[----:B0-----:R-:W-:Y:S01]  /*0320*/  HFMA2 R9, -RZ, RZ, 1.875, 0 ;  /* 0x3f800000ff097431 */ /* 0x001fe200000001ff */
[----:B--2---:R-:W-:-:S02]  /*0330*/  IADD3 R6, PT, PT, R6, -R5, RZ ;  /* 0x8000000506067210 */ /* 0x004fc40007ffe0ff */
[----:B---3--:R-:W-:Y:S02]  /*0340*/  IADD3 R0, PT, PT, R0, -R7, RZ ;  /* 0x8000000700007210 */ /* 0x008fe40007ffe0ff */
[----:B------:R-:W-:-:S04]  /*0350*/  IABS R7, R6 ;  /* 0x0000000600077213 */ /* 0x000fc80000000000 */
[----:B------:R-:W-:Y:S02]  /*0360*/  ISETP.NE.AND P0, PT, R7, 0x1, PT ;  /* 0x000000010700780c */ /* 0x000fe40003f05270 */
[----:B------:R-:W-:-:S04]  /*0370*/  IABS R5, R0 ;  /* 0x0000000000057213 */ /* 0x000fc80000000000 */
[----:B------:R-:W-:-:S07]  /*0380*/  ISETP.NE.AND P1, PT, R5, 0x1, PT ;  /* 0x000000010500780c */ /* 0x000fce0003f25270 */
[----:B------:R-:W-:Y:S06]  /*0390*/  @!P0 BRA `(.L_x_50) ;  /* 0x0000000400088947 */ /* 0x000fec0003800000 */
[----:B------:R-:W-:-:S04]  /*03a0*/  I2FP.F32.S32 R7, R7 ;  /* 0x0000000700077245 */ /* 0x000fc80000201400 */
[----:B------:R-:W-:-:S13]  /*03b0*/  FSETP.NAN.AND P0, PT, |R7|, |R7|, PT ;  /* 0x400000070700720b */ /* 0x000fda0003f08200 */
[----:B------:R-:W-:Y:S01]  /*03c0*/  @P0 FADD R9, R7, 2 ;  /* 0x4000000007090421 */ /* 0x000fe20000000000 */
[----:B------:R-:W-:Y:S06]  /*03d0*/  @P0 BRA `(.L_x_50) ;  /* 0x0000000000f80947 */ /* 0x000fec0003800000 */
[C---:B------:R-:W-:Y:S01]  /*03e0*/  FMUL R8, |R7|.reuse, 16777216 ;  /* 0x4b80000007087820 */ /* 0x040fe20000400200 */
[C---:B------:R-:W-:Y:S02]  /*03f0*/  FSETP.GEU.AND P0, PT, |R7|.reuse, 1.175494350822287508e-38, PT ;  /* 0x008000000700780b */ /* 0x040fe40003f0e200 */
[----:B------:R-:W-:Y:S02]  /*0400*/  MOV R16, 0x3a2c32e4 ;  /* 0x3a2c32e400107802 */ /* 0x000fe40000000f00 */
[----:B------:R-:W-:Y:S02]  /*0410*/  FSEL R8, R8, |R7|, !P0 ;  /* 0x4000000708087208 */ /* 0x000fe40004000000 */
[----:B------:R-:W-:Y:S02]  /*0420*/  FSEL R11, RZ, -24, P0 ;  /* 0xc1c00000ff0b7808 */ /* 0x000fe40000000000 */
[----:B------:R-:W-:Y:S02]  /*0430*/  IADD3 R9, PT, PT, R8, -0x3f3504f3, RZ ;  /* 0xc0cafb0d08097810 */ /* 0x000fe40007ffe0ff */
[----:B------:R-:W-:-:S02]  /*0440*/  FSETP.NEU.AND P0, PT, |R7|, +INF , PT ;  /* 0x7f8000000700780b */ /* 0x000fc40003f0d200 */
[----:B------:R-:W-:Y:S02]  /*0450*/  LOP3.LUT R9, R9, 0xff800000, RZ, 0xc0, !PT ;  /* 0xff80000009097812 */ /* 0x000fe400078ec0ff */
[----:B------:R-:W-:Y:S02]  /*0460*/  ISETP.NE.AND P0, PT, R6, RZ, P0 ;  /* 0x000000ff0600720c */ /* 0x000fe40000705270 */
[----:B------:R-:W-:-:S05]  /*0470*/  IADD3 R8, PT, PT, R8, -R9, RZ ;  /* 0x8000000908087210 */ /* 0x000fca0007ffe0ff */
[C---:B------:R-:W-:Y:S01]  /*0480*/  FADD R13, R8.reuse, 1 ;  /* 0x3f800000080d7421 */ /* 0x040fe20000000000 */
[----:B------:R-:W-:Y:S01]  /*0490*/  FADD R12, R8, -1 ;  /* 0xbf800000080c7421 */ /* 0x000fe20000000000 */
[----:B------:R-:W-:-:S03]  /*04a0*/  I2FP.F32.S32 R8, R9 ;  /* 0x0000000900087245 */ /* 0x000fc60000201400 */
[----:B------:R-:W-:Y:S01]  /*04b0*/  FADD R10, R12, R12 ;  /* 0x0000000c0c0a7221 */ /* 0x000fe20000000000 */
[----:B------:R-:W0:Y:S01]  /*04c0*/  MUFU.RCP R13, R13 ;  /* 0x0000000d000d7308 */ /* 0x000e220000001000 */
[----:B------:R-:W-:Y:S02]  /*04d0*/  @!P0 FADD R7, R7, R7 ;  /* 0x0000000707078221 */ /* 0x000fe40000000000 */
[----:B0-----:R-:W-:Y:S01]  /*04e0*/  FMUL R9, R13, R10 ;  /* 0x0000000a0d097220 */ /* 0x001fe20000400000 */
[----:B------:R-:W-:-:S03]  /*04f0*/  FFMA R10, R8, 1.1920928955078125e-07, R11 ;  /* 0x34000000080a7823 */ /* 0x000fc6000000000b */
[----:B------:R-:W-:Y:S01]  /*0500*/  FADD R14, R12, -R9 ;  /* 0x800000090c0e7221 */ /* 0x000fe20000000000 */
[CC--:B------:R-:W-:Y:S01]  /*0510*/  FMUL R11, R9.reuse, R9.reuse ;  /* 0x00000009090b7220 */ /* 0x0c0fe20000400000 */
[----:B------:R-:W-:Y:S02]  /*0520*/  FFMA R8, R9, 1.4426950216293334961, R10 ;  /* 0x3fb8aa3b09087823 */ /* 0x000fe4000000000a */
[----:B------:R-:W-:Y:S01]  /*0530*/  FADD R15, R14, R14 ;  /* 0x0000000e0e0f7221 */ /* 0x000fe20000000000 */
[C---:B------:R-:W-:Y:S01]  /*0540*/  FFMA R14, R11.reuse, R16, 0.0032181653659790754318 ;  /* 0x3b52e7db0b0e7423 */ /* 0x040fe20000000010 */
        /* <DEDUP_REMOVED lines=11> */
[----:B------:R-:W-:-:S04]  /*0600*/  FFMA R11, R9, R14, R11 ;  /* 0x0000000e090b7223 */ /* 0x000fc8000000000b */
[----:B------:R-:W-:-:S04]  /*0610*/  FADD R9, R8, R11 ;  /* 0x0000000b08097221 */ /* 0x000fc80000000000 */
[----:B------:R-:W-:Y:S01]  /*0620*/  FMUL R10, R9, 2 ;  /* 0x40000000090a7820 */ /* 0x000fe20000400000 */
[----:B------:R-:W-:-:S03]  /*0630*/  FADD R8, -R8, R9 ;  /* 0x0000000908087221 */ /* 0x000fc60000000100 */
[----:B------:R-:W0:Y:S01]  /*0640*/  FRND R13, R10 ;  /* 0x0000000a000d7307 */ /* 0x000e220000201000 */
[----:B------:R-:W-:Y:S01]  /*0650*/  FADD R8, R11, -R8 ;  /* 0x800000080b087221 */ /* 0x000fe20000000000 */
[----:B------:R-:W-:Y:S01]  /*0660*/  FFMA R9, R9, 2, -R10 ;  /* 0x4000000009097823 */ /* 0x000fe2000000080a */
[----:B------:R-:W-:Y:S01]  /*0670*/  HFMA2 R11, -RZ, RZ, 0.64013671875, -15.109375 ;  /* 0x391fcb8eff0b7431 */ /* 0x000fe200000001ff */
[----:B------:R-:W-:Y:S02]  /*0680*/  FSETP.GT.AND P3, PT, |R10|, 152, PT ;  /* 0x431800000a00780b */ /* 0x000fe40003f64200 */
[----:B------:R-:W-:Y:S01]  /*0690*/  FFMA R9, R8, 2, R9 ;  /* 0x4000000008097823 */ /* 0x000fe20000000009 */
[----:B0-----:R-:W-:Y:S01]  /*06a0*/  FADD R8, R10, -R13 ;  /* 0x8000000d0a087221 */ /* 0x001fe20000000000 */
[----:B------:R-:W-:-:S03]  /*06b0*/  FSETP.GT.AND P2, PT, R13, RZ, PT ;  /* 0x000000ff0d00720b */ /* 0x000fc60003f44000 */
[----:B------:R-:W-:Y:S01]  /*06c0*/  FADD R8, R8, R9 ;  /* 0x0000000908087221 */ /* 0x000fe20000000000 */
[----:B------:R-:W-:Y:S02]  /*06d0*/  SEL R6, RZ, 0x83000000, P2 ;  /* 0x83000000ff067807 */ /* 0x000fe40001000000 */
[----:B------:R-:W-:Y:S01]  /*06e0*/  FSETP.GEU.AND P2, PT, R10, RZ, PT ;  /* 0x000000ff0a00720b */ /* 0x000fe20003f4e000 */
[----:B------:R-:W-:-:S04]  /*06f0*/  FFMA R9, R8, R11, 0.0013391353422775864601 ;  /* 0x3aaf85ed08097423 */ /* 0x000fc8000000000b */
[C---:B------:R-:W-:Y:S02]  /*0700*/  FFMA R11, R8.reuse, R9, 0.0096188392490148544312 ;  /* 0x3c1d9856080b7423 */ /* 0x040fe40000000009 */
[----:B------:R-:W0:Y:S02]  /*0710*/  F2I.NTZ R9, R10 ;  /* 0x0000000a00097305 */ /* 0x000e240000203100 */
[----:B------:R-:W-:-:S04]  /*0720*/  FFMA R11, R8, R11, 0.055503588169813156128 ;  /* 0x3d6357bb080b7423 */ /* 0x000fc8000000000b */
[----:B------:R-:W-:-:S04]  /*0730*/  FFMA R11, R8, R11, 0.24022644758224487305 ;  /* 0x3e75fdec080b7423 */ /* 0x000fc8000000000b */
[----:B------:R-:W-:Y:S01]  /*0740*/  FFMA R13, R8, R11, 0.69314718246459960938 ;  /* 0x3f317218080d7423 */ /* 0x000fe2000000000b */
[----:B------:R-:W-:-:S03]  /*0750*/  IADD3 R11, PT, PT, R6, 0x7f000000, RZ ;  /* 0x7f000000060b7810 */ /* 0x000fc60007ffe0ff */
[----:B------:R-:W-:Y:S01]  /*0760*/  FFMA R8, R8, R13, 1 ;  /* 0x3f80000008087423 */ /* 0x000fe2000000000d */
[----:B0-----:R-:W-:Y:S02]  /*0770*/  LEA R6, R9, -R6, 0x17 ;  /* 0x8000000609067211 */ /* 0x001fe400078eb8ff */
[----:B------:R-:W-:Y:S01]  /*0780*/  FSEL R9, RZ, +INF , !P2 ;  /* 0x7f800000ff097808 */ /* 0x000fe20005000000 */
[----:B------:R-:W-:-:S04]  /*0790*/  FMUL R11, R11, R8 ;  /* 0x000000080b0b7220 */ /* 0x000fc80000400000 */
[----:B------:R-:W-:Y:S01]  /*07a0*/  @!P3 FMUL R9, R6, R11 ;  /* 0x0000000b0609b220 */ /* 0x000fe20000400000 */
[----:B------:R-:W-:-:S07]  /*07b0*/  @!P0 LOP3.LUT R9, R7, 0x7fffffff, RZ, 0xc0, !PT ;  /* 0x7fffffff07098812 */ /* 0x000fce00078ec0ff */
.L_x_50:
[----:B------:R-:W-:Y:S05]  /*07c0*/  BSYNC.RECONVERGENT B0 ;  /* 0x0000000000007941 */ /* 0x000fea0003800200 */
.L_x_49:
[----:B------:R-:W-:Y:S04]  /*07d0*/  BSSY.RECONVERGENT B0, `(.L_x_51) ;  /* 0x0000044000007945 */ /* 0x000fe80003800200 */
[----:B------:R-:W-:Y:S05]  /*07e0*/  @!P1 BRA `(.L_x_52) ;  /* 0x0000000400089947 */ /* 0x000fea0003800000 */
[----:B------:R-:W-:-:S04]  /*07f0*/  I2FP.F32.S32 R5, R5 ;  /* 0x0000000500057245 */ /* 0x000fc80000201400 */
[----:B------:R-:W-:-:S13]  /*0800*/  FSETP.NAN.AND P0, PT, |R5|, |R5|, PT ;  /* 0x400000050500720b */ /* 0x000fda0003f08200 */
[----:B------:R-:W-:Y:S01]  /*0810*/  @P0 FADD R4, R5, 2 ;  /* 0x4000000005040421 */ /* 0x000fe20000000000 */
[----:B------:R-:W-:Y:S06]  /*0820*/  @P0 BRA `(.L_x_52) ;  /* 0x0000000000f80947 */ /* 0x000fec0003800000 */
[C---:B------:R-:W-:Y:S01]  /*0830*/  FMUL R4, |R5|.reuse, 16777216 ;  /* 0x4b80000005047820 */ /* 0x040fe20000400200 */
[----:B------:R-:W-:Y:S02]  /*0840*/  FSETP.GEU.AND P0, PT, |R5|, 1.175494350822287508e-38, PT ;  /* 0x008000000500780b */ /* 0x000fe40003f0e200 */
[----:B------:R-:W-:Y:S02]  /*0850*/  MOV R14, 0x3a2c32e4 ;  /* 0x3a2c32e4000e7802 */ /* 0x000fe40000000f00 */
[----:B------:R-:W-:-:S04]  /*0860*/  FSEL R4, R4, |R5|, !P0 ;  /* 0x4000000504047208 */ /* 0x000fc80004000000 */
[----:B------:R-:W-:-:S04]  /*0870*/  IADD3 R6, PT, PT, R4, -0x3f3504f3, RZ ;  /* 0xc0cafb0d04067810 */ /* 0x000fc80007ffe0ff */
[----:B------:R-:W-:-:S04]  /*0880*/  LOP3.LUT R7, R6, 0xff800000, RZ, 0xc0, !PT ;  /* 0xff80000006077812 */ /* 0x000fc800078ec0ff */
[-C--:B------:R-:W-:Y:S02]  /*0890*/  IADD3 R4, PT, PT, R4, -R7.reuse, RZ ;  /* 0x8000000704047210 */ /* 0x080fe40007ffe0ff */
[----:B------:R-:W-:-:S03]  /*08a0*/  I2FP.F32.S32 R7, R7 ;  /* 0x0000000700077245 */ /* 0x000fc60000201400 */
[C---:B------:R-:W-:Y:S01]  /*08b0*/  FADD R8, R4.reuse, 1 ;  /* 0x3f80000004087421 */ /* 0x040fe20000000000 */
[----:B------:R-:W-:Y:S01]  /*08c0*/  FADD R6, R4, -1 ;  /* 0xbf80000004067421 */ /* 0x000fe20000000000 */
[----:B------:R-:W-:Y:S02]  /*08d0*/  FSEL R4, RZ, -24, P0 ;  /* 0xc1c00000ff047808 */ /* 0x000fe40000000000 */
[----:B------:R-:W-:Y:S01]  /*08e0*/  FSETP.NEU.AND P0, PT, |R5|, +INF , PT ;  /* 0x7f8000000500780b */ /* 0x000fe20003f0d200 */
[----:B------:R-:W-:Y:S01]  /*08f0*/  FADD R11, R6, R6 ;  /* 0x00000006060b7221 */ /* 0x000fe20000000000 */
[----:B------:R-:W0:Y:S01]  /*0900*/  MUFU.RCP R8, R8 ;  /* 0x0000000800087308 */ /* 0x000e220000001000 */
[----:B------:R-:W-:Y:S01]  /*0910*/  FFMA R7, R7, 1.1920928955078125e-07, R4 ;  /* 0x3400000007077823 */ /* 0x000fe20000000004 */
[----:B------:R-:W-:-:S13]  /*0920*/  ISETP.NE.AND P0, PT, R0, RZ, P0 ;  /* 0x000000ff0000720c */ /* 0x000fda0000705270 */
[----:B------:R-:W-:Y:S01]  /*0930*/  @!P0 FADD R5, R5, R5 ;  /* 0x0000000505058221 */ /* 0x000fe20000000000 */
        /* <DEDUP_REMOVED lines=32> */
[----:B------:R-:W-:Y:S01]  /*0b40*/  FFMA R7, R4, R11, 0.0013391353422775864601 ;  /* 0x3aaf85ed04077423 */ /* 0x000fe2000000000b */
[----:B------:R-:W-:-:S03]  /*0b50*/  IADD3 R8, PT, PT, R0, 0x7f000000, RZ ;  /* 0x7f00000000087810 */ /* 0x000fc60007ffe0ff */
[C---:B------:R-:W-:Y:S02]  /*0b60*/  FFMA R11, R4.reuse, R7, 0.0096188392490148544312 ;  /* 0x3c1d9856040b7423 */ /* 0x040fe40000000007 */
[----:B------:R-:W0:Y:S02]  /*0b70*/  F2I.NTZ R7, R6 ;  /* 0x0000000600077305 */ /* 0x000e240000203100 */
[----:B------:R-:W-:-:S04]  /*0b80*/  FFMA R11, R4, R11, 0.055503588169813156128 ;  /* 0x3d6357bb040b7423 */ /* 0x000fc8000000000b */
[----:B------:R-:W-:-:S04]  /*0b90*/  FFMA R11, R4, R11, 0.24022644758224487305 ;  /* 0x3e75fdec040b7423 */ /* 0x000fc8000000000b */
[----:B------:R-:W-:-:S04]  /*0ba0*/  FFMA R11, R4, R11, 0.69314718246459960938 ;  /* 0x3f317218040b7423 */ /* 0x000fc8000000000b */
[----:B------:R-:W-:Y:S01]  /*0bb0*/  FFMA R11, R4, R11, 1 ;  /* 0x3f800000040b7423 */ /* 0x000fe2000000000b */
[----:B0-----:R-:W-:Y:S02]  /*0bc0*/  LEA R7, R7, -R0, 0x17 ;  /* 0x8000000007077211 */ /* 0x001fe400078eb8ff */
[----:B------:R-:W-:Y:S01]  /*0bd0*/  FSEL R4, RZ, +INF , !P1 ;  /* 0x7f800000ff047808 */ /* 0x000fe20004800000 */
[----:B------:R-:W-:-:S04]  /*0be0*/  FMUL R8, R8, R11 ;  /* 0x0000000b08087220 */ /* 0x000fc80000400000 */
[----:B------:R-:W-:Y:S01]  /*0bf0*/  @!P2 FMUL R4, R7, R8 ;  /* 0x000000080704a220 */ /* 0x000fe20000400000 */
[----:B------:R-:W-:-:S07]  /*0c00*/  @!P0 LOP3.LUT R4, R5, 0x7fffffff, RZ, 0xc0, !PT ;  /* 0x7fffffff05048812 */ /* 0x000fce00078ec0ff */
.L_x_52:
[----:B------:R-:W-:Y:S05]  /*0c10*/  BSYNC.RECONVERGENT B0 ;  /* 0x0000000000007941 */ /* 0x000fea0003800200 */
.L_x_51:
[----:B------:R-:W-:Y:S01]  /*0c20*/  FADD R0, R4, R9 ;  /* 0x0000000904007221 */ /* 0x000fe20000000000 */
[----:B------:R-:W-:Y:S03]  /*0c30*/  BSSY.RECONVERGENT B0, `(.L_x_53) ;  /* 0x000000d000007945 */ /* 0x000fe60003800200 */
[----:B------:R0:W1:Y:S01]  /*0c40*/  MUFU.RSQ R7, R0 ;  /* 0x0000000000077308 */ /* 0x0000620000001400 */
[----:B------:R-:W-:-:S04]  /*0c50*/  IADD3 R4, PT, PT, R0, -0xd000000, RZ ;  /* 0xf300000000047810 */ /* 0x000fc80007ffe0ff */
[----:B------:R-:W-:-:S13]  /*0c60*/  ISETP.GT.U32.AND P0, PT, R4, 0x727fffff, PT ;  /* 0x727fffff0400780c */ /* 0x000fda0003f04070 */
[----:B01----:R-:W-:Y:S05]  /*0c70*/  @!P0 BRA `(.L_x_54) ;  /* 0x0000000000108947 */ /* 0x003fea0003800000 */
[----:B------:R-:W-:-:S07]  /*0c80*/  MOV R9, 0xca0 ;  /* 0x00000ca000097802 */ /* 0x000fce0000000f00 */
[----:B------:R-:W-:Y:S05]  /*0c90*/  CALL.REL.NOINC `($__internal_3_$__cuda_sm20_sqrt_rn_f32_slowpath) ;  /* 0x0000000000b87944 */ /* 0x000fea0003c00000 */
[----:B------:R-:W-:Y:S01]  /*0ca0*/  MOV R5, R0 ;  /* 0x0000000000057202 */ /* 0x000fe20000000f00 */
[----:B------:R-:W-:Y:S06]  /*0cb0*/  BRA `(.L_x_55) ;  /* 0x0000000000107947 */ /* 0x000fec0003800000 */
.L_x_54:
[----:B------:R-:W-:Y:S01]  /*0cc0*/  FMUL.FTZ R5, R0, R7 ;  /* 0x0000000700057220 */ /* 0x000fe20000410000 */
[----:B------:R-:W-:-:S03]  /*0cd0*/  FMUL.FTZ R4, R7, 0.5 ;  /* 0x3f00000007047820 */ /* 0x000fc60000410000 */
[----:B------:R-:W-:-:S04]  /*0ce0*/  FFMA R0, -R5, R5, R0 ;  /* 0x0000000505007223 */ /* 0x000fc80000000100 */
[----:B------:R-:W-:-:S07]  /*0cf0*/  FFMA R5, R0, R4, R5 ;  /* 0x0000000400057223 */ /* 0x000fce0000000005 */
.L_x_55:
[----:B------:R-:W-:Y:S05]  /*0d00*/  BSYNC.RECONVERGENT B0 ;  /* 0x0000000000007941 */ /* 0x000fea0003800200 */
.L_x_53:
[----:B------:R-:W-:Y:S01]  /*0d10*/  STG.E desc[UR4][R2.64], R5 ;  /* 0x0000000502007986 */ /* 0x000fe2000c101904 */
[----:B------:R-:W-:Y:S05]  /*0d20*/  EXIT ;  /* 0x000000000000794d */ /* 0x000fea0003800000 */
        .weak           $__internal_2_$__cuda_sm20_dblrcp_rn_slowpath_v3
        .type           $__internal_2_$__cuda_sm20_dblrcp_rn_slowpath_v3,@function
        .size           $__internal_2_$__cuda_sm20_dblrcp_rn_slowpath_v3,($__internal_3_$__cuda_sm20_sqrt_rn_f32_slowpath - $__internal_2_$__cuda_sm20_dblrcp_rn_slowpath_v3)
$__internal_2_$__cuda_sm20_dblrcp_rn_slowpath_v3:
[----:B------:R-:W-:-:S14]  /*0d30*/  DSETP.GTU.AND P0, PT, |R6|, +INF , PT ;  /* 0x7ff000000600742a */ /* 0x000fdc0003f0c200 */
[----:B------:R-:W-:Y:S05]  /*0d40*/  @P0 BRA `(.L_x_56) ;  /* 0x00000000007c0947 */ /* 0x000fea0003800000 */
[----:B------:R-:W-:-:S04]  /*0d50*/  LOP3.LUT R9, R7, 0x7fffffff, RZ, 0xc0, !PT ;  /* 0x7fffffff07097812 */ /* 0x000fc800078ec0ff */
[----:B------:R-:W-:-:S04]  /*0d60*/  IADD3 R10, PT, PT, R9, -0x1, RZ ;  /* 0xffffffff090a7810 */ /* 0x000fc80007ffe0ff */
[----:B------:R-:W-:-:S13]  /*0d70*/  ISETP.GE.U32.AND P0, PT, R10, 0x7fefffff, PT ;  /* 0x7fefffff0a00780c */ /* 0x000fda0003f06070 */
[----:B------:R-:W-:Y:S02]  /*0d80*/  @P0 LOP3.LUT R11, R7, 0x7ff00000, RZ, 0x3c, !PT ;  /* 0x7ff00000070b0812 */ /* 0x000fe400078e3cff */
[----:B------:R-:W-:Y:S01]  /*0d90*/  @P0 MOV R10, RZ ;  /* 0x000000ff000a0202 */ /* 0x000fe20000000f00 */
[----:B------:R-:W-:Y:S06]  /*0da0*/  @P0 BRA `(.L_x_57) ;  /* 0x00000000006c0947 */ /* 0x000fec0003800000 */
[----:B------:R-:W-:-:S13]  /*0db0*/  ISETP.GE.U32.AND P0, PT, R9, 0x1000001, PT ;  /* 0x010000010900780c */ /* 0x000fda0003f06070 */
[----:B------:R-:W-:Y:S05]  /*0dc0*/  @!P0 BRA `(.L_x_58) ;  /* 0x0000000000348947 */ /* 0x000fea0003800000 */
[----:B------:R-:W-:Y:S02]  /*0dd0*/  IADD3 R11, PT, PT, R7, -0x3fe00000, RZ ;  /* 0xc0200000070b7810 */ /* 0x000fe40007ffe0ff */
[----:B------:R-:W-:Y:S02]  /*0de0*/  MOV R10, R6 ;  /* 0x00000006000a7202 */ /* 0x000fe40000000f00 */
[----:B------:R-:W0:Y:S04]  /*0df0*/  MUFU.RCP64H R13, R11 ;  /* 0x0000000b000d7308 */ /* 0x000e280000001800 */
[----:B0-----:R-:W-:-:S08]  /*0e00*/  DFMA R14, -R10, R12, 1 ;  /* 0x3ff000000a0e742b */ /* 0x001fd0000000010c */
[----:B------:R-:W-:-:S08]  /*0e10*/  DFMA R14, R14, R14, R14 ;  /* 0x0000000e0e0e722b */ /* 0x000fd0000000000e */
[----:B------:R-:W-:-:S08]  /*0e20*/  DFMA R14, R12, R14, R12 ;  /* 0x0000000e0c0e722b */ /* 0x000fd0000000000c */
[----:B------:R-:W-:-:S08]  /*0e30*/  DFMA R12, -R10, R14, 1 ;  /* 0x3ff000000a0c742b */ /* 0x000fd0000000010e */
[----:B------:R-:W-:-:S08]  /*0e40*/  DFMA R12, R14, R12, R14 ;  /* 0x0000000c0e0c722b */ /* 0x000fd0000000000e */
[----:B------:R-:W-:-:S08]  /*0e50*/  DMUL R12, R12, 2.2250738585072013831e-308 ;  /* 0x001000000c0c7828 */ /* 0x000fd00000000000 */
[----:B------:R-:W-:-:S08]  /*0e60*/  DFMA R6, -R6, R12, 1 ;  /* 0x3ff000000606742b */ /* 0x000fd0000000010c */
[----:B------:R-:W-:-:S08]  /*0e70*/  DFMA R6, R6, R6, R6 ;  /* 0x000000060606722b */ /* 0x000fd00000000006 */
[----:B------:R-:W-:Y:S01]  /*0e80*/  DFMA R10, R12, R6, R12 ;  /* 0x000000060c0a722b */ /* 0x000fe2000000000c */
[----:B------:R-:W-:Y:S10]  /*0e90*/  BRA `(.L_x_57) ;  /* 0x0000000000307947 */ /* 0x000ff40003800000 */
.L_x_58:
[----:B------:R-:W-:Y:S01]  /*0ea0*/  DMUL R6, R6, 8.11296384146066816958e+31 ;  /* 0x4690000006067828 */ /* 0x000fe20000000000 */
[----:B------:R-:W-:-:S05]  /*0eb0*/  MOV R10, R12 ;  /* 0x0000000c000a7202 */ /* 0x000fca0000000f00 */
[----:B------:R-:W0:Y:S02]  /*0ec0*/  MUFU.RCP64H R11, R7 ;  /* 0x00000007000b7308 */ /* 0x000e240000001800 */
[----:B0-----:R-:W-:-:S08]  /*0ed0*/  DFMA R12, -R6, R10, 1 ;  /* 0x3ff00000060c742b */ /* 0x001fd0000000010a */
[----:B------:R-:W-:-:S08]  /*0ee0*/  DFMA R12, R12, R12, R12 ;  /* 0x0000000c0c0c722b */ /* 0x000fd0000000000c */
[----:B------:R-:W-:-:S08]  /*0ef0*/  DFMA R12, R10, R12, R10 ;  /* 0x0000000c0a0c722b */ /* 0x000fd0000000000a */
[----:B------:R-:W-:-:S08]  /*0f00*/  DFMA R10, -R6, R12, 1 ;  /* 0x3ff00000060a742b */ /* 0x000fd0000000010c */
[----:B------:R-:W-:-:S08]  /*0f10*/  DFMA R10, R12, R10, R12 ;  /* 0x0000000a0c0a722b */ /* 0x000fd0000000000c */
[----:B------:R-:W-:Y:S01]  /*0f20*/  DMUL R10, R10, 8.11296384146066816958e+31 ;  /* 0x469000000a0a7828 */ /* 0x000fe20000000000 */
[----:B------:R-:W-:Y:S10]  /*0f30*/  BRA `(.L_x_57) ;  /* 0x0000000000087947 */ /* 0x000ff40003800000 */
.L_x_56:
[----:B------:R-:W-:Y:S02]  /*0f40*/  LOP3.LUT R11, R7, 0x80000, RZ, 0xfc, !PT ;  /* 0x00080000070b7812 */ /* 0x000fe400078efcff */
[----:B------:R-:W-:-:S07]  /*0f50*/  MOV R10, R6 ;  /* 0x00000006000a7202 */ /* 0x000fce0000000f00 */
.L_x_57:
[----:B------:R-:W-:-:S04]  /*0f60*/  MOV R9, 0x0 ;  /* 0x0000000000097802 */ /* 0x000fc80000000f00 */
[----:B------:R-:W-:Y:S05]  /*0f70*/  RET.REL.NODEC R8 `(_Z10initializePfS_S_P6citiesi) ;  /* 0xfffffff008207950 */ /* 0x000fea0003c3ffff */
        .weak           $__internal_3_$__cuda_sm20_sqrt_rn_f32_slowpath
        .type           $__internal_3_$__cuda_sm20_sqrt_rn_f32_slowpath,@function
        .size           $__internal_3_$__cuda_sm20_sqrt_rn_f32_slowpath,(.L_x_64 - $__internal_3_$__cuda_sm20_sqrt_rn_f32_slowpath)
$__internal_3_$__cuda_sm20_sqrt_rn_f32_slowpath:
[----:B------:R-:W-:-:S13]  /*0f80*/  LOP3.LUT P0, RZ, R0, 0x7fffffff, RZ, 0xc0, !PT ;  /* 0x7fffffff00ff7812 */ /* 0x000fda000780c0ff */
[----:B------:R-:W-:Y:S01]  /*0f90*/  @!P0 MOV R4, R0 ;  /* 0x0000000000048202 */ /* 0x000fe20000000f00 */
[----:B------:R-:W-:Y:S06]  /*0fa0*/  @!P0 BRA `(.L_x_59) ;  /* 0x0000000000408947 */ /* 0x000fec0003800000 */
[----:B------:R-:W-:-:S13]  /*0fb0*/  FSETP.GEU.FTZ.AND P0, PT, R0, RZ, PT ;  /* 0x000000ff0000720b */ /* 0x000fda0003f1e000 */
[----:B------:R-:W-:Y:S01]  /*0fc0*/  @!P0 MOV R4, 0x7fffffff ;  /* 0x7fffffff00048802 */ /* 0x000fe20000000f00 */
[----:B------:R-:W-:Y:S06]  /*0fd0*/  @!P0 BRA `(.L_x_59) ;  /* 0x0000000000348947 */ /* 0x000fec0003800000 */
[----:B------:R-:W-:-:S13]  /*0fe0*/  FSETP.GTU.FTZ.AND P0, PT, |R0|, +INF , PT ;  /* 0x7f8000000000780b */ /* 0x000fda0003f1c200 */
[----:B------:R-:W-:Y:S01]  /*0ff0*/  @P0 FADD.FTZ R4, R0, 1 ;  /* 0x3f80000000040421 */ /* 0x000fe20000010000 */
[----:B------:R-:W-:Y:S06]  /*1000*/  @P0 BRA `(.L_x_59) ;  /* 0x0000000000280947 */ /* 0x000fec0003800000 */
[----:B------:R-:W-:-:S13]  /*1010*/  FSETP.NEU.FTZ.AND P0, PT, |R0|, +INF , PT ;  /* 0x7f8000000000780b */ /* 0x000fda0003f1d200 */
[----:B------:R-:W-:-:S04]  /*1020*/  @P0 FFMA R5, R0, 1.84467440737095516160e+19, RZ ;  /* 0x5f80000000050823 */ /* 0x000fc800000000ff */
[----:B------:R-:W0:Y:S02]  /*1030*/  @P0 MUFU.RSQ R4, R5 ;  /* 0x0000000500040308 */ /* 0x000e240000001400 */
[----:B0-----:R-:W-:Y:S01]  /*1040*/  @P0 FMUL.FTZ R6, R5, R4 ;  /* 0x0000000405060220 */ /* 0x001fe20000410000 */
[----:B------:R-:W-:Y:S01]  /*1050*/  @P0 FMUL.FTZ R8, R4, 0.5 ;  /* 0x3f00000004080820 */ /* 0x000fe20000410000 */
[----:B------:R-:W-:Y:S02]  /*1060*/  @!P0 MOV R4, R0 ;  /* 0x0000000000048202 */ /* 0x000fe40000000f00 */
[----:B------:R-:W-:-:S04]  /*1070*/  @P0 FADD.FTZ R7, -R6, -RZ ;  /* 0x800000ff06070221 */ /* 0x000fc80000010100 */
[----:B------:R-:W-:-:S04]  /*1080*/  @P0 FFMA R7, R6, R7, R5 ;  /* 0x0000000706070223 */ /* 0x000fc80000000005 */
[----:B------:R-:W-:-:S04]  /*1090*/  @P0 FFMA R7, R7, R8, R6 ;  /* 0x0000000807070223 */ /* 0x000fc80000000006 */
[----:B------:R-:W-:-:S07]  /*10a0*/  @P0 FMUL.FTZ R4, R7, 2.3283064365386962891e-10 ;  /* 0x2f80000007040820 */ /* 0x000fce0000410000 */
.L_x_59:
[----:B------:R-:W-:Y:S01]  /*10b0*/  HFMA2 R5, -RZ, RZ, 0, 0 ;  /* 0x00000000ff057431 */ /* 0x000fe200000001ff */
[----:B------:R-:W-:Y:S02]  /*10c0*/  MOV R0, R4 ;  /* 0x0000000400007202 */ /* 0x000fe40000000f00 */
[----:B------:R-:W-:-:S04]  /*10d0*/  MOV R4, R9 ;  /* 0x0000000900047202 */ /* 0x000fc80000000f00 */
[----:B------:R-:W-:Y:S05]  /*10e0*/  RET.REL.NODEC R4 `(_Z10initializePfS_S_P6citiesi) ;  /* 0xffffffec04c47950 */ /* 0x000fea0003c3ffff */
.L_x_60:
        /* <DEDUP_REMOVED lines=9> */
.L_x_64:


//--------------------- .nv.global.init           --------------------------
	.section	.nv.global.init,"aw",@progbits
	.align	4
.nv.global.init:
	.type		mrg32k3aM1SubSeq,@object
	.size		mrg32k3aM1SubSeq,(mrg32k3aM2SubSeq - mrg32k3aM1SubSeq)
mrg32k3aM1SubSeq:
        /*0000*/ 	.byte	0x0b, 0xcc, 0xee, 0x04, 0x73, 0x29, 0x8b, 0x6f, 0xf6, 0x53, 0x03, 0xf6, 0x23, 0xf6, 0xea, 0xda
        /* <DEDUP_REMOVED lines=125> */
	.type		mrg32k3aM2SubSeq,@object
	.size		mrg32k3aM2SubSeq,(mrg32k3aM1 - mrg32k3aM2SubSeq)
mrg32k3aM2SubSeq:
        /* <DEDUP_REMOVED lines=126> */
	.type		mrg32k3aM1,@object
	.size		mrg32k3aM1,(mrg32k3aM1Seq - mrg32k3aM1)
mrg32k3aM1:
        /* <DEDUP_REMOVED lines=144> */
	.type		mrg32k3aM1Seq,@object
	.size		mrg32k3aM1Seq,(mrg32k3aM2 - mrg32k3aM1Seq)
mrg32k3aM1Seq:
        /* <DEDUP_REMOVED lines=144> */
	.type		mrg32k3aM2,@object
	.size		mrg32k3aM2,(mrg32k3aM2Seq - mrg32k3aM2)
mrg32k3aM2:
        /* <DEDUP_REMOVED lines=144> */
	.type		mrg32k3aM2Seq,@object
	.size		mrg32k3aM2Seq,(precalc_xorwow_matrix - mrg32k3aM2Seq)
mrg32k3aM2Seq:
        /* <DEDUP_REMOVED lines=144> */
	.type		precalc_xorwow_matrix,@object
	.size		precalc_xorwow_matrix,(precalc_xorwow_offset_matrix - precalc_xorwow_matrix)
precalc_xorwow_matrix:
        /* <DEDUP_REMOVED lines=6400> */
	.type		precalc_xorwow_offset_matrix,@object
	.size		precalc_xorwow_offset_matrix,(.L_1 - precalc_xorwow_offset_matrix)
precalc_xorwow_offset_matrix:
        /* <DEDUP_REMOVED lines=6400> */
.L_1:


//--------------------- .nv.shared.reserved.0     --------------------------
	.section	.nv.shared.reserved.0,"aw",@nobits
	.weak		__nv_reservedSMEM_offset_0_alias
	.size		__nv_reservedSMEM_offset_0_alias, 0, 64
	.other		__nv_reservedSMEM_offset_0_alias,@"STO_CUDA_RESERVED_SHARED STV_DEFAULT"
__nv_reservedSMEM_offset_0_alias:
	.zero		0
	.zero		64


//--------------------- .nv.constant0._Z16tourConstructionP4antsPfS1_iP17curandStateXORWOW --------------------------
	.section	.nv.constant0._Z16tourConstructionP4antsPfS1_iP17curandStateXORWOW,"a",@progbits
	.sectionflags	@""
	.align	4
.nv.constant0._Z16tourConstructionP4antsPfS1_iP17curandStateXORWOW:
	.zero		936


//--------------------- .nv.constant0._Z11calcFitnessPfS_S_i --------------------------
	.section	.nv.constant0._Z11calcFitnessPfS_S_i,"a",@progbits
	.sectionflags	@""
	.align	4
.nv.constant0._Z11calcFitnessPfS_S_i:
	.zero		924


//--------------------- .nv.constant0._Z8initTourP4antsi --------------------------
	.section	.nv.constant0._Z8initTourP4antsi,"a",@progbits
	.sectionflags	@""
	.align	4
.nv.constant0._Z8initTourP4antsi:
	.zero		908


//--------------------- .nv.constant0._Z19setup_curand_statesP17curandStateXORWOWm --------------------------
	.section	.nv.constant0._Z19setup_curand_statesP17curandStateXORWOWm,"a",@progbits
	.sectionflags	@""
	.align	4
.nv.constant0._Z19setup_curand_statesP17curandStateXORWOWm:
	.zero		912


//--------------------- .nv.constant0._Z10initializePfS_S_P6citiesi --------------------------
	.section	.nv.constant0._Z10initializePfS_S_P6citiesi,"a",@progbits
	.sectionflags	@""
	.align	4
.nv.constant0._Z10initializePfS_S_P6citiesi:
	.zero		932


//--------------------- SYMBOLS --------------------------

	.type		.nv.reservedSmem.offset0,@object
	.size		.nv.reservedSmem.offset0,0x4
